// auto-generated by cutlass_sweep.gemm — config: {"arch": "sm_100", "cluster_m": 4, "cluster_n": 2, "dtype": "tf32", "dtype_b": "tf32", "layout": "nt", "stages": 0, "tile_k": 32, "tile_m": 256, "tile_n": 64}
#include "cutlass/cutlass.h"
#include "cutlass/gemm/collective/collective_builder.hpp"
#include "cutlass/gemm/device/gemm_universal_adapter.h"
#include "cutlass/gemm/kernel/gemm_universal.hpp"
#include "cutlass/epilogue/collective/collective_builder.hpp"

using ElemA = cutlass::tfloat32_t;
using ElemB = cutlass::tfloat32_t;
using ElemCD = cutlass::tfloat32_t;
using Acc  = float;
using TileShape    = cute::Shape<cute::_256, cute::_64, cute::_32>;
using ClusterShape = cute::Shape<cute::_4, cute::_2, cute::_1>;

using CollectiveEpilogue = typename cutlass::epilogue::collective::CollectiveBuilder<
    cutlass::arch::Sm100, cutlass::arch::OpClassTensorOp,
    TileShape, ClusterShape,
    cutlass::epilogue::collective::EpilogueTileAuto,
    Acc, Acc,
    ElemCD, cutlass::layout::RowMajor, 128 / cutlass::sizeof_bits<ElemCD>::value,
    ElemCD, cutlass::layout::RowMajor, 128 / cutlass::sizeof_bits<ElemCD>::value,
    cutlass::epilogue::collective::EpilogueScheduleAuto
  >::CollectiveOp;

using CollectiveMainloop = typename cutlass::gemm::collective::CollectiveBuilder<
    cutlass::arch::Sm100, cutlass::arch::OpClassTensorOp,
    ElemA, cutlass::layout::RowMajor, 128 / cutlass::sizeof_bits<ElemA>::value,
    ElemB, cutlass::layout::ColumnMajor, 128 / cutlass::sizeof_bits<ElemB>::value,
    Acc,
    TileShape, ClusterShape,
    cutlass::gemm::collective::StageCountAutoCarveout<static_cast<int>(sizeof(typename CollectiveEpilogue::SharedStorage))>,
    cutlass::gemm::collective::KernelScheduleAuto
  >::CollectiveOp;

using GemmKernel = cutlass::gemm::kernel::GemmUniversal<
    cute::Shape<int,int,int,int>,
    CollectiveMainloop,
    CollectiveEpilogue
>;
using Gemm = cutlass::gemm::device::GemmUniversalAdapter<GemmKernel>;

// Force the device kernel symbol into the cubin without needing a host main.
auto* _anchor = &cutlass::device_kernel<GemmKernel>;


// ===== COMPILED SASS (sm_100a) =====

	.target	sm_100a

	.elftype	@"ET_EXEC"


//--------------------- .note.nv.tkinfo           --------------------------
	.section	.note.nv.tkinfo,"",@"SHT_NOTE"
	.sectionflags	@"SHF_NOTE_NV_TKINFO"
	.tkinfo
        /*0018*/ 	.word	0x00000002
        /*0030*/ 	.string	""
        /*0030*/ 	.string	"ptxas"
        /*0030*/ 	.string	"Cuda compilation tools, release 13.0, V13.0.88"
        /*0030*/ 	.string	"Build cuda_13.0.r13.0/compiler.36424714_0"
        /*0030*/ 	.string	"-arch sm_100a -m 64 "



//--------------------- .note.nv.cuinfo           --------------------------
	.section	.note.nv.cuinfo,"",@"SHT_NOTE"
	.sectionflags	@"SHF_NOTE_NV_CUINFO"
        /*0018*/ 	.short	0x0002
        /*001a*/ 	.short	0x0064
        /*001c*/ 	.short	0x0082
	.zero		2


//--------------------- .nv.info                  --------------------------
	.section	.nv.info,"",@"SHT_CUDA_INFO"
	.align	4


	//----- nvinfo : EIATTR_REGCOUNT
	.align		4
        /*0000*/ 	.byte	0x04, 0x2f
        /*0002*/ 	.short	(.L_19 - .L_18)
	.align		4
.L_18:
        /*0004*/ 	.word	index@(_ZN7cutlass13device_kernelINS_4gemm6kernel13GemmUniversalIN4cute5tupleIJiiiiEEENS1_10collective13CollectiveMmaINS1_35MainloopSm100TmaUmmaWarpSpecializedILi9ELi2ELi4ENS5_IJNS4_1CILi4EEENSA_ILi2EEENSA_ILi1EEEEEEEENS5_IJNSA_ILi256EEENSA_ILi64EEENSA_ILi32EEEEEENS_10tfloat32_tENS5_IJlSD_lEEESK_SL_NS4_8TiledMMAINS4_8MMA_AtomIJNS4_23SM100_MMA_TF32_2x1SM_SSISK_SK_fLi256ELi64ELNS4_4UMMA5MajorE0ELSQ_0ELNSP_7ScaleInE0ELSR_0EEEEEENS4_6LayoutINS5_IJSD_SD_SD_EEENS5_IJNSA_ILi0EEESW_SW_EEEEENS5_IJNS4_10UnderscoreESZ_SZ_EEEEENS4_28SM100_TMA_2SM_LOAD_MULTICASTENS4_14ComposedLayoutINS4_7SwizzleILi3ELi4ELi3EEENS4_18smem_ptr_flag_bitsILi32EEENSU_INS5_IJNSA_ILi8EEESI_EEENS5_IJSI_SD_EEEEEEEvNS4_8identityES12_S1C_vS1D_EENS_8epilogue10collective18CollectiveEpilogueINS1F_23Sm100TmaWarpSpecializedILi4ELi2ELi16ELb1ELb0EEEJNS5_IJNSA_ILi128EEESH_SI_EEENS5_IJNSU_IS1K_SD_EENSU_INSA_ILi16EEESD_EEEEESK_SL_SK_SL_NS1F_6fusion15FusionCallbacksIS1J_NS1Q_17LinearCombinationISK_fSK_fLNS_15FloatRoundStyleE2EEES1L_S1P_JEEENS4_5SM1004TMEM4LOAD26SM100_TMEM_LOAD_32dp32b16xENS4_13SM90_TMA_LOADENS13_INS14_ILi2ELi4ELi3EEES17_NSU_INS5_IJS18_S1N_EEENS5_IJS1N_SD_EEEEEEENS4_39AutoVectorizingCopyWithAssumedAlignmentILi128EEENS4_14SM90_TMA_STOREES25_S27_S27_EEEvvEEEEvNT_6ParamsE)
        /*0008*/ 	.word	0x00000050


	//----- nvinfo : EIATTR_FRAME_SIZE
	.align		4
.L_19:
        /*000c*/ 	.byte	0x04, 0x11
        /*000e*/ 	.short	(.L_21 - .L_20)
	.align		4
.L_20:
        /*0010*/ 	.word	index@($__internal_2_$__cuda_sm10x_tcgen05_guardrail_trap_unallocated_columns_being_dealloced)
        /*0014*/ 	.word	0x00000000


	//----- nvinfo : EIATTR_FRAME_SIZE
	.align		4
.L_21:
        /*0018*/ 	.byte	0x04, 0x11
        /*001a*/ 	.short	(.L_23 - .L_22)
	.align		4
.L_22:
        /*001c*/ 	.word	index@($__internal_1_$__cuda_sm10x_tcgen05_guardrail_trap_phase_invalid_during_alloc)
        /*0020*/ 	.word	0x00000000


	//----- nvinfo : EIATTR_FRAME_SIZE
	.align		4
.L_23:
        /*0024*/ 	.byte	0x04, 0x11
        /*0026*/ 	.short	(.L_25 - .L_24)
	.align		4
.L_24:
        /*0028*/ 	.word	index@($__internal_0_$__cuda_sm10x_tcgen05_guardrail_trap_col_being_dealloced_not_returned_by_alloc)
        /*002c*/ 	.word	0x00000000


	//----- nvinfo : EIATTR_FRAME_SIZE
	.align		4
.L_25:
        /*0030*/ 	.byte	0x04, 0x11
        /*0032*/ 	.short	(.L_27 - .L_26)
	.align		4
.L_26:
        /*0034*/ 	.word	index@(_ZN7cutlass13device_kernelINS_4gemm6kernel13GemmUniversalIN4cute5tupleIJiiiiEEENS1_10collective13CollectiveMmaINS1_35MainloopSm100TmaUmmaWarpSpecializedILi9ELi2ELi4ENS5_IJNS4_1CILi4EEENSA_ILi2EEENSA_ILi1EEEEEEEENS5_IJNSA_ILi256EEENSA_ILi64EEENSA_ILi32EEEEEENS_10tfloat32_tENS5_IJlSD_lEEESK_SL_NS4_8TiledMMAINS4_8MMA_AtomIJNS4_23SM100_MMA_TF32_2x1SM_SSISK_SK_fLi256ELi64ELNS4_4UMMA5MajorE0ELSQ_0ELNSP_7ScaleInE0ELSR_0EEEEEENS4_6LayoutINS5_IJSD_SD_SD_EEENS5_IJNSA_ILi0EEESW_SW_EEEEENS5_IJNS4_10UnderscoreESZ_SZ_EEEEENS4_28SM100_TMA_2SM_LOAD_MULTICASTENS4_14ComposedLayoutINS4_7SwizzleILi3ELi4ELi3EEENS4_18smem_ptr_flag_bitsILi32EEENSU_INS5_IJNSA_ILi8EEESI_EEENS5_IJSI_SD_EEEEEEEvNS4_8identityES12_S1C_vS1D_EENS_8epilogue10collective18CollectiveEpilogueINS1F_23Sm100TmaWarpSpecializedILi4ELi2ELi16ELb1ELb0EEEJNS5_IJNSA_ILi128EEESH_SI_EEENS5_IJNSU_IS1K_SD_EENSU_INSA_ILi16EEESD_EEEEESK_SL_SK_SL_NS1F_6fusion15FusionCallbacksIS1J_NS1Q_17LinearCombinationISK_fSK_fLNS_15FloatRoundStyleE2EEES1L_S1P_JEEENS4_5SM1004TMEM4LOAD26SM100_TMEM_LOAD_32dp32b16xENS4_13SM90_TMA_LOADENS13_INS14_ILi2ELi4ELi3EEES17_NSU_INS5_IJS18_S1N_EEENS5_IJS1N_SD_EEEEEEENS4_39AutoVectorizingCopyWithAssumedAlignmentILi128EEENS4_14SM90_TMA_STOREES25_S27_S27_EEEvvEEEEvNT_6ParamsE)
        /*0038*/ 	.word	0x00000000


	//----- nvinfo : EIATTR_MIN_STACK_SIZE
	.align		4
.L_27:
        /*003c*/ 	.byte	0x04, 0x12
        /*003e*/ 	.short	(.L_29 - .L_28)
	.align		4
.L_28:
        /*0040*/ 	.word	index@(_ZN7cutlass13device_kernelINS_4gemm6kernel13GemmUniversalIN4cute5tupleIJiiiiEEENS1_10collective13CollectiveMmaINS1_35MainloopSm100TmaUmmaWarpSpecializedILi9ELi2ELi4ENS5_IJNS4_1CILi4EEENSA_ILi2EEENSA_ILi1EEEEEEEENS5_IJNSA_ILi256EEENSA_ILi64EEENSA_ILi32EEEEEENS_10tfloat32_tENS5_IJlSD_lEEESK_SL_NS4_8TiledMMAINS4_8MMA_AtomIJNS4_23SM100_MMA_TF32_2x1SM_SSISK_SK_fLi256ELi64ELNS4_4UMMA5MajorE0ELSQ_0ELNSP_7ScaleInE0ELSR_0EEEEEENS4_6LayoutINS5_IJSD_SD_SD_EEENS5_IJNSA_ILi0EEESW_SW_EEEEENS5_IJNS4_10UnderscoreESZ_SZ_EEEEENS4_28SM100_TMA_2SM_LOAD_MULTICASTENS4_14ComposedLayoutINS4_7SwizzleILi3ELi4ELi3EEENS4_18smem_ptr_flag_bitsILi32EEENSU_INS5_IJNSA_ILi8EEESI_EEENS5_IJSI_SD_EEEEEEEvNS4_8identityES12_S1C_vS1D_EENS_8epilogue10collective18CollectiveEpilogueINS1F_23Sm100TmaWarpSpecializedILi4ELi2ELi16ELb1ELb0EEEJNS5_IJNSA_ILi128EEESH_SI_EEENS5_IJNSU_IS1K_SD_EENSU_INSA_ILi16EEESD_EEEEESK_SL_SK_SL_NS1F_6fusion15FusionCallbacksIS1J_NS1Q_17LinearCombinationISK_fSK_fLNS_15FloatRoundStyleE2EEES1L_S1P_JEEENS4_5SM1004TMEM4LOAD26SM100_TMEM_LOAD_32dp32b16xENS4_13SM90_TMA_LOADENS13_INS14_ILi2ELi4ELi3EEES17_NSU_INS5_IJS18_S1N_EEENS5_IJS1N_SD_EEEEEEENS4_39AutoVectorizingCopyWithAssumedAlignmentILi128EEENS4_14SM90_TMA_STOREES25_S27_S27_EEEvvEEEEvNT_6ParamsE)
        /*0044*/ 	.word	0x00000000
.L_29:


//--------------------- .nv.compat                --------------------------
	.section	.nv.compat,"",@"SHT_CUDA_COMPAT_INFO"
	.align	4
        /*0000*/ 	.byte	0x02, 0x09, 0x01, 0x00, 0x02, 0x02, 0x02, 0x00, 0x02, 0x05, 0x05, 0x00, 0x03, 0x07, 0x01, 0x01
        /*0010*/ 	.byte	0x02, 0x03, 0x01, 0x00, 0x02, 0x06, 0x01, 0x00, 0x04, 0x0b, 0x08, 0x00, 0x09, 0x00, 0x00, 0x00
        /*0020*/ 	.byte	0x00, 0x00, 0x00, 0x00


//--------------------- .nv.info._ZN7cutlass13device_kernelINS_4gemm6kernel13GemmUniversalIN4cute5tupleIJiiiiEEENS1_10collective13CollectiveMmaINS1_35MainloopSm100TmaUmmaWarpSpecializedILi9ELi2ELi4ENS5_IJNS4_1CILi4EEENSA_ILi2EEENSA_ILi1EEEEEEEENS5_IJNSA_ILi256EEENSA_ILi64EEENSA_ILi32EEEEEENS_10tfloat32_tENS5_IJlSD_lEEESK_SL_NS4_8TiledMMAINS4_8MMA_AtomIJNS4_23SM100_MMA_TF32_2x1SM_SSISK_SK_fLi256ELi64ELNS4_4UMMA5MajorE0ELSQ_0ELNSP_7ScaleInE0ELSR_0EEEEEENS4_6LayoutINS5_IJSD_SD_SD_EEENS5_IJNSA_ILi0EEESW_SW_EEEEENS5_IJNS4_10UnderscoreESZ_SZ_EEEEENS4_28SM100_TMA_2SM_LOAD_MULTICASTENS4_14ComposedLayoutINS4_7SwizzleILi3ELi4ELi3EEENS4_18smem_ptr_flag_bitsILi32EEENSU_INS5_IJNSA_ILi8EEESI_EEENS5_IJSI_SD_EEEEEEEvNS4_8identityES12_S1C_vS1D_EENS_8epilogue10collective18CollectiveEpilogueINS1F_23Sm100TmaWarpSpecializedILi4ELi2ELi16ELb1ELb0EEEJNS5_IJNSA_ILi128EEESH_SI_EEENS5_IJNSU_IS1K_SD_EENSU_INSA_ILi16EEESD_EEEEESK_SL_SK_SL_NS1F_6fusion15FusionCallbacksIS1J_NS1Q_17LinearCombinationISK_fSK_fLNS_15FloatRoundStyleE2EEES1L_S1P_JEEENS4_5SM1004TMEM4LOAD26SM100_TMEM_LOAD_32dp32b16xENS4_13SM90_TMA_LOADENS13_INS14_ILi2ELi4ELi3EEES17_NSU_INS5_IJS18_S1N_EEENS5_IJS1N_SD_EEEEEEENS4_39AutoVectorizingCopyWithAssumedAlignmentILi128EEENS4_14SM90_TMA_STOREES25_S27_S27_EEEvvEEEEvNT_6ParamsE --------------------------
	.section	.nv.info._ZN7cutlass13device_kernelINS_4gemm6kernel13GemmUniversalIN4cute5tupleIJiiiiEEENS1_10collective13CollectiveMmaINS1_35MainloopSm100TmaUmmaWarpSpecializedILi9ELi2ELi4ENS5_IJNS4_1CILi4EEENSA_ILi2EEENSA_ILi1EEEEEEEENS5_IJNSA_ILi256EEENSA_ILi64EEENSA_ILi32EEEEEENS_10tfloat32_tENS5_IJlSD_lEEESK_SL_NS4_8TiledMMAINS4_8MMA_AtomIJNS4_23SM100_MMA_TF32_2x1SM_SSISK_SK_fLi256ELi64ELNS4_4UMMA5MajorE0ELSQ_0ELNSP_7ScaleInE0ELSR_0EEEEEENS4_6LayoutINS5_IJSD_SD_SD_EEENS5_IJNSA_ILi0EEESW_SW_EEEEENS5_IJNS4_10UnderscoreESZ_SZ_EEEEENS4_28SM100_TMA_2SM_LOAD_MULTICASTENS4_14ComposedLayoutINS4_7SwizzleILi3ELi4ELi3EEENS4_18smem_ptr_flag_bitsILi32EEENSU_INS5_IJNSA_ILi8EEESI_EEENS5_IJSI_SD_EEEEEEEvNS4_8identityES12_S1C_vS1D_EENS_8epilogue10collective18CollectiveEpilogueINS1F_23Sm100TmaWarpSpecializedILi4ELi2ELi16ELb1ELb0EEEJNS5_IJNSA_ILi128EEESH_SI_EEENS5_IJNSU_IS1K_SD_EENSU_INSA_ILi16EEESD_EEEEESK_SL_SK_SL_NS1F_6fusion15FusionCallbacksIS1J_NS1Q_17LinearCombinationISK_fSK_fLNS_15FloatRoundStyleE2EEES1L_S1P_JEEENS4_5SM1004TMEM4LOAD26SM100_TMEM_LOAD_32dp32b16xENS4_13SM90_TMA_LOADENS13_INS14_ILi2ELi4ELi3EEES17_NSU_INS5_IJS18_S1N_EEENS5_IJS1N_SD_EEEEEEENS4_39AutoVectorizingCopyWithAssumedAlignmentILi128EEENS4_14SM90_TMA_STOREES25_S27_S27_EEEvvEEEEvNT_6ParamsE,"",@"SHT_CUDA_INFO"
	.sectionflags	@""
	.align	4


	//----- nvinfo : EIATTR_CUDA_API_VERSION
	.align		4
        /*0000*/ 	.byte	0x04, 0x37
        /*0002*/ 	.short	(.L_31 - .L_30)
.L_30:
        /*0004*/ 	.word	0x00000082


	//----- nvinfo : EIATTR_KPARAM_INFO
	.align		4
.L_31:
        /*0008*/ 	.byte	0x04, 0x17
        /*000a*/ 	.short	(.L_33 - .L_32)
.L_32:
        /*000c*/ 	.word	0x00000000
        /*0010*/ 	.short	0x0000
        /*0012*/ 	.short	0x0000
        /*0014*/ 	.byte	0x00, 0xf0, 0x01, 0x20


	//----- nvinfo : EIATTR_AT_ENTRY_FRAGMENTS
	.align		4
.L_33:
        /*0018*/ 	.byte	0x04, 0x4f
        /*001a*/ 	.short	(.L_35 - .L_34)


	//   ....[0]....
.L_34:
        /*001c*/ 	.word	0x00000007


	//----- nvinfo : EIATTR_RESERVED_SMEM_USED
	.align		4
.L_35:
        /*0020*/ 	.byte	0x01, 0x41
	.zero		2


	//----- nvinfo : EIATTR_SPARSE_MMA_MASK
	.align		4
        /*0024*/ 	.byte	0x03, 0x50
        /*0026*/ 	.short	0x0000


	//----- nvinfo : EIATTR_TCGEN05_2CTA_USED
	.align		4
        /*0028*/ 	.byte	0x01, 0x52
	.zero		2


	//----- nvinfo : EIATTR_MAXREG_COUNT
	.align		4
        /*002c*/ 	.byte	0x03, 0x1b
        /*002e*/ 	.short	0x00ff


	//----- nvinfo : EIATTR_NUM_BARRIERS
	.align		4
        /*0030*/ 	.byte	0x02, 0x4c
        /*0032*/ 	.byte	0x07
	.zero		1


	//----- nvinfo : EIATTR_EXTERNS
	.align		4
        /*0034*/ 	.byte	0x04, 0x0f
        /*0036*/ 	.short	(.L_37 - .L_36)


	//   ....[0]....
	.align		4
.L_36:
        /*0038*/ 	.word	index@(__assertfail)


	//----- nvinfo : EIATTR_MERCURY_ISA_VERSION
	.align		4
.L_37:
        /*003c*/ 	.byte	0x03, 0x5f
        /*003e*/ 	.short	0x0101


	//----- nvinfo : EIATTR_INT_WARP_WIDE_INSTR_OFFSETS
	.align		4
        /*0040*/ 	.byte	0x04, 0x31
        /*0042*/ 	.short	(.L_39 - .L_38)


	//   ....[0]....
.L_38:
        /*0044*/ 	.word	0x00000ea0


	//   ....[1]....
        /*0048*/ 	.word	0x00000f60


	//   ....[2]....
        /*004c*/ 	.word	0x00004920


	//   ....[3]....
        /*0050*/ 	.word	0x00004950


	//   ....[4]....
        /*0054*/ 	.word	0x00004970


	//   ....[5]....
        /*0058*/ 	.word	0x000054f0


	//   ....[6]....
        /*005c*/ 	.word	0x00005560


	//   ....[7]....
        /*0060*/ 	.word	0x00005630


	//   ....[8]....
        /*0064*/ 	.word	0x000056b0


	//   ....[9]....
        /*0068*/ 	.word	0x000057a0


	//   ....[10]....
        /*006c*/ 	.word	0x00005820


	//   ....[11]....
        /*0070*/ 	.word	0x00005900


	//   ....[12]....
        /*0074*/ 	.word	0x000059b0


	//----- nvinfo : EIATTR_COOP_GROUP_MASK_REGIDS
	.align		4
.L_39:
        /*0078*/ 	.byte	0x04, 0x29
        /*007a*/ 	.short	(.L_41 - .L_40)


	//   ....[0]....
.L_40:
        /*007c*/ 	.word	0xffffffff


	//   ....[1]....
        /*0080*/ 	.word	0xffffffff


	//   ....[2]....
        /*0084*/ 	.word	0xffffffff


	//   ....[3]....
        /*0088*/ 	.word	0xffffffff


	//   ....[4]....
        /*008c*/ 	.word	0xffffffff


	//   ....[5]....
        /*0090*/ 	.word	0xffffffff


	//   ....[6]....
        /*0094*/ 	.word	0xffffffff


	//   ....[7]....
        /*0098*/ 	.word	0xffffffff


	//   ....[8]....
        /*009c*/ 	.word	0xffffffff


	//   ....[9]....
        /*00a0*/ 	.word	0xffffffff


	//   ....[10]....
        /*00a4*/ 	.word	0xffffffff


	//   ....[11]....
        /*00a8*/ 	.word	0xffffffff


	//   ....[12]....
        /*00ac*/ 	.word	0xffffffff


	//   ....[13]....
        /*00b0*/ 	.word	0xffffffff


	//----- nvinfo : EIATTR_COOP_GROUP_INSTR_OFFSETS
	.align		4
.L_41:
        /*00b4*/ 	.byte	0x04, 0x28
        /*00b6*/ 	.short	(.L_43 - .L_42)


	//   ....[0]....
.L_42:
        /*00b8*/ 	.word	0x000000b0


	//   ....[1]....
        /*00bc*/ 	.word	0x00000510


	//   ....[2]....
        /*00c0*/ 	.word	0x000007b0


	//   ....[3]....
        /*00c4*/ 	.word	0x00000950


	//   ....[4]....
        /*00c8*/ 	.word	0x00000a50


	//   ....[5]....
        /*00cc*/ 	.word	0x00000bc0


	//   ....[6]....
        /*00d0*/ 	.word	0x00000d60


	//   ....[7]....
        /*00d4*/ 	.word	0x00000fc0


	//   ....[8]....
        /*00d8*/ 	.word	0x00002540


	//   ....[9]....
        /*00dc*/ 	.word	0x00003700


	//   ....[10]....
        /*00e0*/ 	.word	0x00003bd0


	//   ....[11]....
        /*00e4*/ 	.word	0x00003c00


	//   ....[12]....
        /*00e8*/ 	.word	0x00004820


	//   ....[13]....
        /*00ec*/ 	.word	0x00004a30


	//----- nvinfo : EIATTR_VRC_CTA_INIT_COUNT
	.align		4
.L_43:
        /*00f0*/ 	.byte	0x02, 0x4a
        /*00f2*/ 	.byte	0x80
	.zero		1


	//----- nvinfo : EIATTR_SYSCALL_OFFSETS
	.align		4
        /*00f4*/ 	.byte	0x04, 0x46
        /*00f6*/ 	.short	(.L_45 - .L_44)


	//   ....[0]....
.L_44:
        /*00f8*/ 	.word	0x00006620


	//   ....[1]....
        /*00fc*/ 	.word	0x00006710


	//   ....[2]....
        /*0100*/ 	.word	0x00006e70


	//   ....[3]....
        /*0104*/ 	.word	0x000077f0


	//   ....[4]....
        /*0108*/ 	.word	0x00008140


	//   ....[5]....
        /*010c*/ 	.word	0x00008a80


	//----- nvinfo : EIATTR_MBARRIER_INSTR_OFFSETS
	.align		4
.L_45:
        /*0110*/ 	.byte	0x04, 0x39
        /*0112*/ 	.short	(.L_47 - .L_46)


	//   ....[0]....
.L_46:
        /*0114*/ 	.word	0x00000670
        /*0118*/ 	.word	0x000000ff
        /*011c*/ 	.word	0x00000000
        /*0120*/ 	.short	0x0100
        /*0122*/ 	.byte	0x04
	.zero		1


	//   ....[1]....
        /*0124*/ 	.word	0x00000680
        /*0128*/ 	.word	0x000000ff
        /*012c*/ 	.word	0x00000048
        /*0130*/ 	.short	0x0100
        /*0132*/ 	.byte	0x04
	.zero		1


	//   ....[2]....
        /*0134*/ 	.word	0x00000690
        /*0138*/ 	.word	0x000000ff
        /*013c*/ 	.word	0x00000008
        /*0140*/ 	.short	0x0100
        /*0142*/ 	.byte	0x04
	.zero		1


	//   ....[3]....
        /*0144*/ 	.word	0x000006a0
        /*0148*/ 	.word	0x000000ff
        /*014c*/ 	.word	0x00000050
        /*0150*/ 	.short	0x0100
        /*0152*/ 	.byte	0x04
	.zero		1


	//   ....[4]....
        /*0154*/ 	.word	0x000006b0
        /*0158*/ 	.word	0x000000ff
        /*015c*/ 	.word	0x00000010
        /*0160*/ 	.short	0x0100
        /*0162*/ 	.byte	0x04
	.zero		1


	//   ....[5]....
        /*0164*/ 	.word	0x000006c0
        /*0168*/ 	.word	0x000000ff
        /*016c*/ 	.word	0x00000058
        /*0170*/ 	.short	0x0100
        /*0172*/ 	.byte	0x04
	.zero		1


	//   ....[6]....
        /*0174*/ 	.word	0x000006d0
        /*0178*/ 	.word	0x000000ff
        /*017c*/ 	.word	0x00000018
        /*0180*/ 	.short	0x0100
        /*0182*/ 	.byte	0x04
	.zero		1


	//   ....[7]....
        /*0184*/ 	.word	0x000006e0
        /*0188*/ 	.word	0x000000ff
        /*018c*/ 	.word	0x00000060
        /*0190*/ 	.short	0x0100
        /*0192*/ 	.byte	0x04
	.zero		1


	//   ....[8]....
        /*0194*/ 	.word	0x000006f0
        /*0198*/ 	.word	0x000000ff
        /*019c*/ 	.word	0x00000020
        /*01a0*/ 	.short	0x0100
        /*01a2*/ 	.byte	0x04
	.zero		1


	//   ....[9]....
        /*01a4*/ 	.word	0x00000700
        /*01a8*/ 	.word	0x000000ff
        /*01ac*/ 	.word	0x00000068
        /*01b0*/ 	.short	0x0100
        /*01b2*/ 	.byte	0x04
	.zero		1


	//   ....[10]....
        /*01b4*/ 	.word	0x00000710
        /*01b8*/ 	.word	0x000000ff
        /*01bc*/ 	.word	0x00000028
        /*01c0*/ 	.short	0x0100
        /*01c2*/ 	.byte	0x04
	.zero		1


	//   ....[11]....
        /*01c4*/ 	.word	0x00000720
        /*01c8*/ 	.word	0x000000ff
        /*01cc*/ 	.word	0x00000070
        /*01d0*/ 	.short	0x0100
        /*01d2*/ 	.byte	0x04
	.zero		1


	//   ....[12]....
        /*01d4*/ 	.word	0x00000730
        /*01d8*/ 	.word	0x000000ff
        /*01dc*/ 	.word	0x00000030
        /*01e0*/ 	.short	0x0100
        /*01e2*/ 	.byte	0x04
	.zero		1


	//   ....[13]....
        /*01e4*/ 	.word	0x00000740
        /*01e8*/ 	.word	0x000000ff
        /*01ec*/ 	.word	0x00000078
        /*01f0*/ 	.short	0x0100
        /*01f2*/ 	.byte	0x04
	.zero		1


	//   ....[14]....
        /*01f4*/ 	.word	0x00000750
        /*01f8*/ 	.word	0x000000ff
        /*01fc*/ 	.word	0x00000038
        /*0200*/ 	.short	0x0100
        /*0202*/ 	.byte	0x04
	.zero		1


	//   ....[15]....
        /*0204*/ 	.word	0x00000760
        /*0208*/ 	.word	0x000000ff
        /*020c*/ 	.word	0x00000080
        /*0210*/ 	.short	0x0100
        /*0212*/ 	.byte	0x04
	.zero		1


	//   ....[16]....
        /*0214*/ 	.word	0x00000770
        /*0218*/ 	.word	0x000000ff
        /*021c*/ 	.word	0x00000040
        /*0220*/ 	.short	0x0100
        /*0222*/ 	.byte	0x04
	.zero		1


	//   ....[17]....
        /*0224*/ 	.word	0x00000780
        /*0228*/ 	.word	0x000000ff
        /*022c*/ 	.word	0x00000088
        /*0230*/ 	.short	0x0100
        /*0232*/ 	.byte	0x04
	.zero		1


	//   ....[18]....
        /*0234*/ 	.word	0x000008c0
        /*0238*/ 	.word	0x000000ff
        /*023c*/ 	.word	0x00000090
        /*0240*/ 	.short	0x0100
        /*0242*/ 	.byte	0x04
	.zero		1


	//   ....[19]....
        /*0244*/ 	.word	0x000008d0
        /*0248*/ 	.word	0x000000ff
        /*024c*/ 	.word	0x000000b0
        /*0250*/ 	.short	0x0100
        /*0252*/ 	.byte	0x04
	.zero		1


	//   ....[20]....
        /*0254*/ 	.word	0x000008e0
        /*0258*/ 	.word	0x000000ff
        /*025c*/ 	.word	0x00000098
        /*0260*/ 	.short	0x0100
        /*0262*/ 	.byte	0x04
	.zero		1


	//   ....[21]....
        /*0264*/ 	.word	0x000008f0
        /*0268*/ 	.word	0x000000ff
        /*026c*/ 	.word	0x000000b8
        /*0270*/ 	.short	0x0100
        /*0272*/ 	.byte	0x04
	.zero		1


	//   ....[22]....
        /*0274*/ 	.word	0x00000900
        /*0278*/ 	.word	0x000000ff
        /*027c*/ 	.word	0x000000a0
        /*0280*/ 	.short	0x0100
        /*0282*/ 	.byte	0x04
	.zero		1


	//   ....[23]....
        /*0284*/ 	.word	0x00000910
        /*0288*/ 	.word	0x000000ff
        /*028c*/ 	.word	0x000000c0
        /*0290*/ 	.short	0x0100
        /*0292*/ 	.byte	0x04
	.zero		1


	//   ....[24]....
        /*0294*/ 	.word	0x00000920
        /*0298*/ 	.word	0x000000ff
        /*029c*/ 	.word	0x000000a8
        /*02a0*/ 	.short	0x0100
        /*02a2*/ 	.byte	0x04
	.zero		1


	//   ....[25]....
        /*02a4*/ 	.word	0x00000930
        /*02a8*/ 	.word	0x000000ff
        /*02ac*/ 	.word	0x000000c8
        /*02b0*/ 	.short	0x0100
        /*02b2*/ 	.byte	0x04
	.zero		1


	//   ....[26]....
        /*02b4*/ 	.word	0x00000a20
        /*02b8*/ 	.word	0x000000ff
        /*02bc*/ 	.word	0x000000d0
        /*02c0*/ 	.short	0x0100
        /*02c2*/ 	.byte	0x06
	.zero		1


	//   ....[27]....
        /*02c4*/ 	.word	0x00000a30
        /*02c8*/ 	.word	0x000000ff
        /*02cc*/ 	.word	0x000000d8
        /*02d0*/ 	.short	0x0100
        /*02d2*/ 	.byte	0x06
	.zero		1


	//   ....[28]....
        /*02d4*/ 	.word	0x00000b70
        /*02d8*/ 	.word	0x000000ff
        /*02dc*/ 	.word	0x000000e0
        /*02e0*/ 	.short	0x0100
        /*02e2*/ 	.byte	0x06
	.zero		1


	//   ....[29]....
        /*02e4*/ 	.word	0x00000b80
        /*02e8*/ 	.word	0x000000ff
        /*02ec*/ 	.word	0x000000f0
        /*02f0*/ 	.short	0x0100
        /*02f2*/ 	.byte	0x06
	.zero		1


	//   ....[30]....
        /*02f4*/ 	.word	0x00000b90
        /*02f8*/ 	.word	0x000000ff
        /*02fc*/ 	.word	0x000000e8
        /*0300*/ 	.short	0x0100
        /*0302*/ 	.byte	0x06
	.zero		1


	//   ....[31]....
        /*0304*/ 	.word	0x00000ba0
        /*0308*/ 	.word	0x000000ff
        /*030c*/ 	.word	0x000000f8
        /*0310*/ 	.short	0x0100
        /*0312*/ 	.byte	0x06
	.zero		1


	//   ....[32]....
        /*0314*/ 	.word	0x00000cd0
        /*0318*/ 	.word	0x000000ff
        /*031c*/ 	.word	0x00000100
        /*0320*/ 	.short	0x0100
        /*0322*/ 	.byte	0x04
	.zero		1


	//   ....[33]....
        /*0324*/ 	.word	0x00000ce0
        /*0328*/ 	.word	0x000000ff
        /*032c*/ 	.word	0x00000120
        /*0330*/ 	.short	0x0100
        /*0332*/ 	.byte	0x04
	.zero		1


	//   ....[34]....
        /*0334*/ 	.word	0x00000cf0
        /*0338*/ 	.word	0x000000ff
        /*033c*/ 	.word	0x00000108
        /*0340*/ 	.short	0x0100
        /*0342*/ 	.byte	0x04
	.zero		1


	//   ....[35]....
        /*0344*/ 	.word	0x00000d00
        /*0348*/ 	.word	0x000000ff
        /*034c*/ 	.word	0x00000128
        /*0350*/ 	.short	0x0100
        /*0352*/ 	.byte	0x04
	.zero		1


	//   ....[36]....
        /*0354*/ 	.word	0x00000d10
        /*0358*/ 	.word	0x000000ff
        /*035c*/ 	.word	0x00000110
        /*0360*/ 	.short	0x0100
        /*0362*/ 	.byte	0x04
	.zero		1


	//   ....[37]....
        /*0364*/ 	.word	0x00000d20
        /*0368*/ 	.word	0x000000ff
        /*036c*/ 	.word	0x00000130
        /*0370*/ 	.short	0x0100
        /*0372*/ 	.byte	0x04
	.zero		1


	//   ....[38]....
        /*0374*/ 	.word	0x00000d30
        /*0378*/ 	.word	0x000000ff
        /*037c*/ 	.word	0x00000118
        /*0380*/ 	.short	0x0100
        /*0382*/ 	.byte	0x04
	.zero		1


	//   ....[39]....
        /*0384*/ 	.word	0x00000d40
        /*0388*/ 	.word	0x000000ff
        /*038c*/ 	.word	0x00000138
        /*0390*/ 	.short	0x0100
        /*0392*/ 	.byte	0x04
	.zero		1


	//   ....[40]....
        /*0394*/ 	.word	0x00000e40
        /*0398*/ 	.word	0x000000ff
        /*039c*/ 	.word	0x00000140
        /*03a0*/ 	.short	0x0100
        /*03a2*/ 	.byte	0x04
	.zero		1


	//   ....[41]....
        /*03a4*/ 	.word	0x00000e50
        /*03a8*/ 	.word	0x000000ff
        /*03ac*/ 	.word	0x00000150
        /*03b0*/ 	.short	0x0100
        /*03b2*/ 	.byte	0x04
	.zero		1


	//   ....[42]....
        /*03b4*/ 	.word	0x00000e60
        /*03b8*/ 	.word	0x000000ff
        /*03bc*/ 	.word	0x00000148
        /*03c0*/ 	.short	0x0100
        /*03c2*/ 	.byte	0x04
	.zero		1


	//   ....[43]....
        /*03c4*/ 	.word	0x00000e70
        /*03c8*/ 	.word	0x000000ff
        /*03cc*/ 	.word	0x00000158
        /*03d0*/ 	.short	0x0100
        /*03d2*/ 	.byte	0x04
	.zero		1


	//   ....[44]....
        /*03d4*/ 	.word	0x00000f80
        /*03d8*/ 	.word	0x000000ff
        /*03dc*/ 	.word	0x00000160
        /*03e0*/ 	.short	0x0100
        /*03e2*/ 	.byte	0x06
	.zero		1


	//   ....[45]....
        /*03e4*/ 	.word	0x00001d60
        /*03e8*/ 	.word	0x00000000
        /*03ec*/ 	.word	0x00000150
        /*03f0*/ 	.short	0x010a
        /*03f2*/ 	.byte	0xff
	.zero		1


	//   ....[46]....
        /*03f4*/ 	.word	0x00001d90
        /*03f8*/ 	.word	0x00000000
        /*03fc*/ 	.word	0x00000140
        /*0400*/ 	.short	0x0101
        /*0402*/ 	.byte	0xff
	.zero		1


	//   ....[47]....
        /*0404*/ 	.word	0x00001e30
        /*0408*/ 	.word	0x000000ff
        /*040c*/ 	.word	0x00000048
        /*0410*/ 	.short	0x010a
        /*0412*/ 	.byte	0x04
	.zero		1


	//   ....[48]....
        /*0414*/ 	.word	0x00001f00
        /*0418*/ 	.word	0x000000ff
        /*041c*/ 	.word	0x00000048
        /*0420*/ 	.short	0x010a
        /*0422*/ 	.byte	0x21
	.zero		1


	//   ....[49]....
        /*0424*/ 	.word	0x000020b0
        /*0428*/ 	.word	0x000000ff
        /*042c*/ 	.word	0x00000048
        /*0430*/ 	.short	0x010a
        /*0432*/ 	.byte	0x05
	.zero		1


	//   ....[50]....
        /*0434*/ 	.word	0x000021f0
        /*0438*/ 	.word	0x000000ff
        /*043c*/ 	.word	0x000000d8
        /*0440*/ 	.short	0x0101
        /*0442*/ 	.byte	0x15
	.zero		1


	//   ....[51]....
        /*0444*/ 	.word	0x00002210
        /*0448*/ 	.word	0x000000ff
        /*044c*/ 	.word	0x00000048
        /*0450*/ 	.short	0x010a
        /*0452*/ 	.byte	0x04
	.zero		1


	//   ....[52]....
        /*0454*/ 	.word	0x00002290
        /*0458*/ 	.word	0x000000ff
        /*045c*/ 	.word	0x00000048
        /*0460*/ 	.short	0x010a
        /*0462*/ 	.byte	0x11
	.zero		1


	//   ....[53]....
        /*0464*/ 	.word	0x00002420
        /*0468*/ 	.word	0x000000ff
        /*046c*/ 	.word	0x00000048
        /*0470*/ 	.short	0x010a
        /*0472*/ 	.byte	0x05
	.zero		1


	//   ....[54]....
        /*0474*/ 	.word	0x00002570
        /*0478*/ 	.word	0x00000003
        /*047c*/ 	.word	0x000000e0
        /*0480*/ 	.short	0x010a
        /*0482*/ 	.byte	0xff
	.zero		1


	//   ....[55]....
        /*0484*/ 	.word	0x000026c0
        /*0488*/ 	.word	0x00000000
        /*048c*/ 	.word	0x00000000
        /*0490*/ 	.short	0x0101
        /*0492*/ 	.byte	0xff
	.zero		1


	//   ....[56]....
        /*0494*/ 	.word	0x00002c80
        /*0498*/ 	.word	0x000000ff
        /*049c*/ 	.word	0x00000000
        /*04a0*/ 	.short	0x010a
        /*04a2*/ 	.byte	0x04
	.zero		1


	//   ....[57]....
        /*04a4*/ 	.word	0x00002d10
        /*04a8*/ 	.word	0x000000ff
        /*04ac*/ 	.word	0x00000000
        /*04b0*/ 	.short	0x010a
        /*04b2*/ 	.byte	0x05
	.zero		1


	//   ....[58]....
        /*04b4*/ 	.word	0x00002da0
        /*04b8*/ 	.word	0x000000ff
        /*04bc*/ 	.word	0x00000000
        /*04c0*/ 	.short	0x010a
        /*04c2*/ 	.byte	0x05
	.zero		1


	//   ....[59]....
        /*04c4*/ 	.word	0x00002e30
        /*04c8*/ 	.word	0x000000ff
        /*04cc*/ 	.word	0x00000000
        /*04d0*/ 	.short	0x010a
        /*04d2*/ 	.byte	0x05
	.zero		1


	//   ....[60]....
        /*04d4*/ 	.word	0x00002ec0
        /*04d8*/ 	.word	0x000000ff
        /*04dc*/ 	.word	0x00000000
        /*04e0*/ 	.short	0x010a
        /*04e2*/ 	.byte	0x05
	.zero		1


	//   ....[61]....
        /*04e4*/ 	.word	0x00002f50
        /*04e8*/ 	.word	0x000000ff
        /*04ec*/ 	.word	0x00000000
        /*04f0*/ 	.short	0x010a
        /*04f2*/ 	.byte	0x05
	.zero		1


	//   ....[62]....
        /*04f4*/ 	.word	0x00002fe0
        /*04f8*/ 	.word	0x000000ff
        /*04fc*/ 	.word	0x00000000
        /*0500*/ 	.short	0x010a
        /*0502*/ 	.byte	0x05
	.zero		1


	//   ....[63]....
        /*0504*/ 	.word	0x00003070
        /*0508*/ 	.word	0x000000ff
        /*050c*/ 	.word	0x00000000
        /*0510*/ 	.short	0x010a
        /*0512*/ 	.byte	0x05
	.zero		1


	//   ....[64]....
        /*0514*/ 	.word	0x00003110
        /*0518*/ 	.word	0x00000000
        /*051c*/ 	.word	0x00000000
        /*0520*/ 	.short	0x010a
        /*0522*/ 	.byte	0xff
	.zero		1


	//   ....[65]....
        /*0524*/ 	.word	0x00003250
        /*0528*/ 	.word	0x00000002
        /*052c*/ 	.word	0x00000140
        /*0530*/ 	.short	0x010a
        /*0532*/ 	.byte	0xff
	.zero		1


	//   ....[66]....
        /*0534*/ 	.word	0x000032c0
        /*0538*/ 	.word	0x00000002
        /*053c*/ 	.word	0x00000000
        /*0540*/ 	.short	0x0101
        /*0542*/ 	.byte	0xff
	.zero		1


	//   ....[67]....
        /*0544*/ 	.word	0x000032e0
        /*0548*/ 	.word	0x000000ff
        /*054c*/ 	.word	0x000000f0
        /*0550*/ 	.short	0x010a
        /*0552*/ 	.byte	0x04
	.zero		1


	//   ....[68]....
        /*0554*/ 	.word	0x00003400
        /*0558*/ 	.word	0x00000002
        /*055c*/ 	.word	0x000000e0
        /*0560*/ 	.short	0x010a
        /*0562*/ 	.byte	0xff
	.zero		1


	//   ....[69]....
        /*0564*/ 	.word	0x00003500
        /*0568*/ 	.word	0x00000002
        /*056c*/ 	.word	0x00000000
        /*0570*/ 	.short	0x0101
        /*0572*/ 	.byte	0xff
	.zero		1


	//   ....[70]....
        /*0574*/ 	.word	0x00003590
        /*0578*/ 	.word	0x000000ff
        /*057c*/ 	.word	0x000000f0
        /*0580*/ 	.short	0x0106
        /*0582*/ 	.byte	0x04
	.zero		1


	//   ....[71]....
        /*0584*/ 	.word	0x000035b0
        /*0588*/ 	.word	0x000000ff
        /*058c*/ 	.word	0x000000f0
        /*0590*/ 	.short	0x010a
        /*0592*/ 	.byte	0x04
	.zero		1


	//   ....[72]....
        /*0594*/ 	.word	0x00003640
        /*0598*/ 	.word	0x000000ff
        /*059c*/ 	.word	0x000000f0
        /*05a0*/ 	.short	0x0106
        /*05a2*/ 	.byte	0x07
	.zero		1


	//   ....[73]....
        /*05a4*/ 	.word	0x00003680
        /*05a8*/ 	.word	0x00000000
        /*05ac*/ 	.word	0x000000f0
        /*05b0*/ 	.short	0x010a
        /*05b2*/ 	.byte	0xff
	.zero		1


	//   ....[74]....
        /*05b4*/ 	.word	0x000038d0
        /*05b8*/ 	.word	0x000000ff
        /*05bc*/ 	.word	0x00000008
        /*05c0*/ 	.short	0x010a
        /*05c2*/ 	.byte	0x05
	.zero		1


	//   ....[75]....
        /*05c4*/ 	.word	0x000038f0
        /*05c8*/ 	.word	0x000000ff
        /*05cc*/ 	.word	0x00000008
        /*05d0*/ 	.short	0x010a
        /*05d2*/ 	.byte	0x05
	.zero		1


	//   ....[76]....
        /*05d4*/ 	.word	0x00003a80
        /*05d8*/ 	.word	0x000000ff
        /*05dc*/ 	.word	0x00000008
        /*05e0*/ 	.short	0x010a
        /*05e2*/ 	.byte	0x05
	.zero		1


	//   ....[77]....
        /*05e4*/ 	.word	0x00003aa0
        /*05e8*/ 	.word	0x000000ff
        /*05ec*/ 	.word	0x00000008
        /*05f0*/ 	.short	0x010a
        /*05f2*/ 	.byte	0x05
	.zero		1


	//   ....[78]....
        /*05f4*/ 	.word	0x00003b60
        /*05f8*/ 	.word	0x000000ff
        /*05fc*/ 	.word	0x00000000
        /*0600*/ 	.short	0x0101
        /*0602*/ 	.byte	0x04
	.zero		1


	//   ....[79]....
        /*0604*/ 	.word	0x00003ea0
        /*0608*/ 	.word	0x00000000
        /*060c*/ 	.word	0x000000e0
        /*0610*/ 	.short	0x010a
        /*0612*/ 	.byte	0xff
	.zero		1


	//   ....[80]....
        /*0614*/ 	.word	0x00003f60
        /*0618*/ 	.word	0x00000000
        /*061c*/ 	.word	0x00000000
        /*0620*/ 	.short	0x0101
        /*0622*/ 	.byte	0xff
	.zero		1


	//   ....[81]....
        /*0624*/ 	.word	0x00004020
        /*0628*/ 	.word	0x000000ff
        /*062c*/ 	.word	0x00000000
        /*0630*/ 	.short	0x010a
        /*0632*/ 	.byte	0x04
	.zero		1


	//   ....[82]....
        /*0634*/ 	.word	0x00004030
        /*0638*/ 	.word	0x000000ff
        /*063c*/ 	.word	0x00000120
        /*0640*/ 	.short	0x010a
        /*0642*/ 	.byte	0x1f
	.zero		1


	//   ....[83]....
        /*0644*/ 	.word	0x000040e0
        /*0648*/ 	.word	0x000000ff
        /*064c*/ 	.word	0x00000000
        /*0650*/ 	.short	0x010a
        /*0652*/ 	.byte	0x05
	.zero		1


	//   ....[84]....
        /*0654*/ 	.word	0x00004210
        /*0658*/ 	.word	0x000000ff
        /*065c*/ 	.word	0x00000000
        /*0660*/ 	.short	0x010a
        /*0662*/ 	.byte	0x04
	.zero		1


	//   ....[85]....
        /*0664*/ 	.word	0x00004510
        /*0668*/ 	.word	0x000000ff
        /*066c*/ 	.word	0x00000000
        /*0670*/ 	.short	0x010a
        /*0672*/ 	.byte	0x04
	.zero		1


	//   ....[86]....
        /*0674*/ 	.word	0x000045a0
        /*0678*/ 	.word	0x000000ff
        /*067c*/ 	.word	0x00000000
        /*0680*/ 	.short	0x010a
        /*0682*/ 	.byte	0x05
	.zero		1


	//   ....[87]....
        /*0684*/ 	.word	0x00004630
        /*0688*/ 	.word	0x000000ff
        /*068c*/ 	.word	0x00000000
        /*0690*/ 	.short	0x010a
        /*0692*/ 	.byte	0x05
	.zero		1


	//   ....[88]....
        /*0694*/ 	.word	0x000046d0
        /*0698*/ 	.word	0x00000000
        /*069c*/ 	.word	0x00000000
        /*06a0*/ 	.short	0x010a
        /*06a2*/ 	.byte	0xff
	.zero		1


	//   ....[89]....
        /*06a4*/ 	.word	0x00004710
        /*06a8*/ 	.word	0x00000000
        /*06ac*/ 	.word	0x00000000
        /*06b0*/ 	.short	0x010a
        /*06b2*/ 	.byte	0xff
	.zero		1


	//   ....[90]....
        /*06b4*/ 	.word	0x00004780
        /*06b8*/ 	.word	0x000000ff
        /*06bc*/ 	.word	0x00000000
        /*06c0*/ 	.short	0x0101
        /*06c2*/ 	.byte	0x04
	.zero		1


	//   ....[91]....
        /*06c4*/ 	.word	0x000047c0
        /*06c8*/ 	.word	0x000000ff
        /*06cc*/ 	.word	0x00000160
        /*06d0*/ 	.short	0x010a
        /*06d2*/ 	.byte	0x1a
	.zero		1


	//   ....[92]....
        /*06d4*/ 	.word	0x00004810
        /*06d8*/ 	.word	0x000000ff
        /*06dc*/ 	.word	0x00000000
        /*06e0*/ 	.short	0x0101
        /*06e2*/ 	.byte	0x04
	.zero		1


	//   ....[93]....
        /*06e4*/ 	.word	0x00004cf0
        /*06e8*/ 	.word	0x0000000c
        /*06ec*/ 	.word	0x000000e0
        /*06f0*/ 	.short	0x010a
        /*06f2*/ 	.byte	0xff
	.zero		1


	//   ....[94]....
        /*06f4*/ 	.word	0x00004e60
        /*06f8*/ 	.word	0x00000000
        /*06fc*/ 	.word	0x00000000
        /*0700*/ 	.short	0x0101
        /*0702*/ 	.byte	0xff
	.zero		1


	//   ....[95]....
        /*0704*/ 	.word	0x000052f0
        /*0708*/ 	.word	0x000000ff
        /*070c*/ 	.word	0x000000d8
        /*0710*/ 	.short	0x010a
        /*0712*/ 	.byte	0x15
	.zero		1


	//   ....[96]....
        /*0714*/ 	.word	0x00005470
        /*0718*/ 	.word	0x000000ff
        /*071c*/ 	.word	0x000000b0
        /*0720*/ 	.short	0x010a
        /*0722*/ 	.byte	0x15
	.zero		1


	//   ....[97]....
        /*0724*/ 	.word	0x000055e0
        /*0728*/ 	.word	0x000000ff
        /*072c*/ 	.word	0x00000090
        /*0730*/ 	.short	0x010b
        /*0732*/ 	.byte	0x15
	.zero		1


	//   ....[98]....
        /*0734*/ 	.word	0x000055f0
        /*0738*/ 	.word	0x000000ff
        /*073c*/ 	.word	0x00000000
        /*0740*/ 	.short	0x0101
        /*0742*/ 	.byte	0x28
	.zero		1


	//   ....[99]....
        /*0744*/ 	.word	0x00005600
        /*0748*/ 	.word	0x000000ff
        /*074c*/ 	.word	0x000000b8
        /*0750*/ 	.short	0x010a
        /*0752*/ 	.byte	0x15
	.zero		1


	//   ....[100]....
        /*0754*/ 	.word	0x00005750
        /*0758*/ 	.word	0x000000ff
        /*075c*/ 	.word	0x00000098
        /*0760*/ 	.short	0x010b
        /*0762*/ 	.byte	0x15
	.zero		1


	//   ....[101]....
        /*0764*/ 	.word	0x00005760
        /*0768*/ 	.word	0x000000ff
        /*076c*/ 	.word	0x00000000
        /*0770*/ 	.short	0x0101
        /*0772*/ 	.byte	0x27
	.zero		1


	//   ....[102]....
        /*0774*/ 	.word	0x00005770
        /*0778*/ 	.word	0x000000ff
        /*077c*/ 	.word	0x000000c0
        /*0780*/ 	.short	0x010a
        /*0782*/ 	.byte	0x15
	.zero		1


	//   ....[103]....
        /*0784*/ 	.word	0x000058b0
        /*0788*/ 	.word	0x000000ff
        /*078c*/ 	.word	0x000000a0
        /*0790*/ 	.short	0x010b
        /*0792*/ 	.byte	0x15
	.zero		1


	//   ....[104]....
        /*0794*/ 	.word	0x000058c0
        /*0798*/ 	.word	0x000000ff
        /*079c*/ 	.word	0x00000000
        /*07a0*/ 	.short	0x0101
        /*07a2*/ 	.byte	0x26
	.zero		1


	//   ....[105]....
        /*07a4*/ 	.word	0x000058d0
        /*07a8*/ 	.word	0x000000ff
        /*07ac*/ 	.word	0x000000c8
        /*07b0*/ 	.short	0x010a
        /*07b2*/ 	.byte	0x15
	.zero		1


	//   ....[106]....
        /*07b4*/ 	.word	0x00005ad0
        /*07b8*/ 	.word	0x000000ff
        /*07bc*/ 	.word	0x000000a8
        /*07c0*/ 	.short	0x010b
        /*07c2*/ 	.byte	0x15
	.zero		1


	//   ....[107]....
        /*07c4*/ 	.word	0x00005ae0
        /*07c8*/ 	.word	0x000000ff
        /*07cc*/ 	.word	0x00000000
        /*07d0*/ 	.short	0x0101
        /*07d2*/ 	.byte	0x25
	.zero		1


	//   ....[108]....
        /*07d4*/ 	.word	0x00005b10
        /*07d8*/ 	.word	0x000000ff
        /*07dc*/ 	.word	0x000000b0
        /*07e0*/ 	.short	0x010a
        /*07e2*/ 	.byte	0x15
	.zero		1


	//   ....[109]....
        /*07e4*/ 	.word	0x00005b30
        /*07e8*/ 	.word	0x000000ff
        /*07ec*/ 	.word	0x000000b8
        /*07f0*/ 	.short	0x010a
        /*07f2*/ 	.byte	0x15
	.zero		1


	//   ....[110]....
        /*07f4*/ 	.word	0x00005b50
        /*07f8*/ 	.word	0x000000ff
        /*07fc*/ 	.word	0x000000c0
        /*0800*/ 	.short	0x010a
        /*0802*/ 	.byte	0x15
	.zero		1


	//   ....[111]....
        /*0804*/ 	.word	0x00005b90
        /*0808*/ 	.word	0x00000000
        /*080c*/ 	.word	0x000000c8
        /*0810*/ 	.short	0x010a
        /*0812*/ 	.byte	0xff
	.zero		1


	//   ....[112]....
        /*0814*/ 	.word	0x00005eb0
        /*0818*/ 	.word	0x00000003
        /*081c*/ 	.word	0x000000e0
        /*0820*/ 	.short	0x010a
        /*0822*/ 	.byte	0xff
	.zero		1


	//   ....[113]....
        /*0824*/ 	.word	0x00006030
        /*0828*/ 	.word	0x00000000
        /*082c*/ 	.word	0x00000000
        /*0830*/ 	.short	0x0101
        /*0832*/ 	.byte	0xff
	.zero		1


	//   ....[114]....
        /*0834*/ 	.word	0x00006b40
        /*0838*/ 	.word	0x000000ff
        /*083c*/ 	.word	0x00000090
        /*0840*/ 	.short	0x010a
        /*0842*/ 	.byte	0x2c
	.zero		1


	//   ....[115]....
        /*0844*/ 	.word	0x00006b70
        /*0848*/ 	.word	0x00000049
        /*084c*/ 	.word	0x00000100
        /*0850*/ 	.short	0x010a
        /*0852*/ 	.byte	0xff
	.zero		1


	//   ....[116]....
        /*0854*/ 	.word	0x00006c60
        /*0858*/ 	.word	0x000000ff
        /*085c*/ 	.word	0x00000090
        /*0860*/ 	.short	0x010a
        /*0862*/ 	.byte	0x2c
	.zero		1


	//   ....[117]....
        /*0864*/ 	.word	0x00006d50
        /*0868*/ 	.word	0x00000049
        /*086c*/ 	.word	0x00000100
        /*0870*/ 	.short	0x010a
        /*0872*/ 	.byte	0xff
	.zero		1


	//   ....[118]....
        /*0874*/ 	.word	0x00007520
        /*0878*/ 	.word	0x00000000
        /*087c*/ 	.word	0x00000000
        /*0880*/ 	.short	0x0101
        /*0882*/ 	.byte	0xff
	.zero		1


	//   ....[119]....
        /*0884*/ 	.word	0x00007530
        /*0888*/ 	.word	0x00000002
        /*088c*/ 	.word	0x00000090
        /*0890*/ 	.short	0x010a
        /*0892*/ 	.byte	0xff
	.zero		1


	//   ....[120]....
        /*0894*/ 	.word	0x00007610
        /*0898*/ 	.word	0x00000002
        /*089c*/ 	.word	0x00000090
        /*08a0*/ 	.short	0x010a
        /*08a2*/ 	.byte	0xff
	.zero		1


	//   ....[121]....
        /*08a4*/ 	.word	0x00007e70
        /*08a8*/ 	.word	0x00000000
        /*08ac*/ 	.word	0x00000000
        /*08b0*/ 	.short	0x0101
        /*08b2*/ 	.byte	0xff
	.zero		1


	//   ....[122]....
        /*08b4*/ 	.word	0x00007e90
        /*08b8*/ 	.word	0x00000006
        /*08bc*/ 	.word	0x00000090
        /*08c0*/ 	.short	0x010a
        /*08c2*/ 	.byte	0xff
	.zero		1


	//   ....[123]....
        /*08c4*/ 	.word	0x00007f60
        /*08c8*/ 	.word	0x00000006
        /*08cc*/ 	.word	0x00000090
        /*08d0*/ 	.short	0x010a
        /*08d2*/ 	.byte	0xff
	.zero		1


	//   ....[124]....
        /*08d4*/ 	.word	0x000087b0
        /*08d8*/ 	.word	0x0000000e
        /*08dc*/ 	.word	0x00000000
        /*08e0*/ 	.short	0x0101
        /*08e2*/ 	.byte	0xff
	.zero		1


	//   ....[125]....
        /*08e4*/ 	.word	0x000087d0
        /*08e8*/ 	.word	0x00000000
        /*08ec*/ 	.word	0x00000090
        /*08f0*/ 	.short	0x010a
        /*08f2*/ 	.byte	0xff
	.zero		1


	//   ....[126]....
        /*08f4*/ 	.word	0x000088a0
        /*08f8*/ 	.word	0x00000000
        /*08fc*/ 	.word	0x00000090
        /*0900*/ 	.short	0x010a
        /*0902*/ 	.byte	0xff
	.zero		1


	//   ....[127]....
        /*0904*/ 	.word	0x00008bb0
        /*0908*/ 	.word	0x00000049
        /*090c*/ 	.word	0x00000000
        /*0910*/ 	.short	0x0101
        /*0912*/ 	.byte	0xff
	.zero		1


	//   ....[128]....
        /*0914*/ 	.word	0x00009140
        /*0918*/ 	.word	0x00000000
        /*091c*/ 	.word	0x00000000
        /*0920*/ 	.short	0x0101
        /*0922*/ 	.byte	0xff
	.zero		1


	//   ....[129]....
        /*0924*/ 	.word	0x00009400
        /*0928*/ 	.word	0x000000ff
        /*092c*/ 	.word	0x00000000
        /*0930*/ 	.short	0x0101
        /*0932*/ 	.byte	0x06
	.zero		1


	//   ....[130]....
        /*0934*/ 	.word	0x00009420
        /*0938*/ 	.word	0x00000000
        /*093c*/ 	.word	0x00000150
        /*0940*/ 	.short	0x010a
        /*0942*/ 	.byte	0xff
	.zero		1


	//   ....[131]....
        /*0944*/ 	.word	0x00009480
        /*0948*/ 	.word	0x00000000
        /*094c*/ 	.word	0x00000048
        /*0950*/ 	.short	0x010a
        /*0952*/ 	.byte	0xff
	.zero		1


	//   ....[132]....
        /*0954*/ 	.word	0x000094e0
        /*0958*/ 	.word	0x00000000
        /*095c*/ 	.word	0x00000048
        /*0960*/ 	.short	0x010a
        /*0962*/ 	.byte	0xff
	.zero		1


	//   ....[133]....
        /*0964*/ 	.word	0x00009530
        /*0968*/ 	.word	0x00000003
        /*096c*/ 	.word	0x000000e0
        /*0970*/ 	.short	0x010a
        /*0972*/ 	.byte	0xff
	.zero		1


	//   ....[134]....
        /*0974*/ 	.word	0x00009590
        /*0978*/ 	.word	0x00000000
        /*097c*/ 	.word	0x00000000
        /*0980*/ 	.short	0x010a
        /*0982*/ 	.byte	0xff
	.zero		1


	//   ....[135]....
        /*0984*/ 	.word	0x000095f0
        /*0988*/ 	.word	0x00000000
        /*098c*/ 	.word	0x00000000
        /*0990*/ 	.short	0x010a
        /*0992*/ 	.byte	0xff
	.zero		1


	//   ....[136]....
        /*0994*/ 	.word	0x00009650
        /*0998*/ 	.word	0x00000000
        /*099c*/ 	.word	0x00000000
        /*09a0*/ 	.short	0x010a
        /*09a2*/ 	.byte	0xff
	.zero		1


	//   ....[137]....
        /*09a4*/ 	.word	0x000096b0
        /*09a8*/ 	.word	0x00000000
        /*09ac*/ 	.word	0x00000000
        /*09b0*/ 	.short	0x010a
        /*09b2*/ 	.byte	0xff
	.zero		1


	//   ....[138]....
        /*09b4*/ 	.word	0x00009710
        /*09b8*/ 	.word	0x00000000
        /*09bc*/ 	.word	0x00000000
        /*09c0*/ 	.short	0x010a
        /*09c2*/ 	.byte	0xff
	.zero		1


	//   ....[139]....
        /*09c4*/ 	.word	0x00009770
        /*09c8*/ 	.word	0x00000000
        /*09cc*/ 	.word	0x00000000
        /*09d0*/ 	.short	0x010a
        /*09d2*/ 	.byte	0xff
	.zero		1


	//   ....[140]....
        /*09d4*/ 	.word	0x000097d0
        /*09d8*/ 	.word	0x00000000
        /*09dc*/ 	.word	0x00000000
        /*09e0*/ 	.short	0x010a
        /*09e2*/ 	.byte	0xff
	.zero		1


	//   ....[141]....
        /*09e4*/ 	.word	0x00009830
        /*09e8*/ 	.word	0x00000000
        /*09ec*/ 	.word	0x00000000
        /*09f0*/ 	.short	0x010a
        /*09f2*/ 	.byte	0xff
	.zero		1


	//   ....[142]....
        /*09f4*/ 	.word	0x00009880
        /*09f8*/ 	.word	0x00000002
        /*09fc*/ 	.word	0x00000140
        /*0a00*/ 	.short	0x010a
        /*0a02*/ 	.byte	0xff
	.zero		1


	//   ....[143]....
        /*0a04*/ 	.word	0x000098e0
        /*0a08*/ 	.word	0x00000002
        /*0a0c*/ 	.word	0x000000f0
        /*0a10*/ 	.short	0x010a
        /*0a12*/ 	.byte	0xff
	.zero		1


	//   ....[144]....
        /*0a14*/ 	.word	0x00009930
        /*0a18*/ 	.word	0x00000002
        /*0a1c*/ 	.word	0x000000e0
        /*0a20*/ 	.short	0x010a
        /*0a22*/ 	.byte	0xff
	.zero		1


	//   ....[145]....
        /*0a24*/ 	.word	0x00009990
        /*0a28*/ 	.word	0x00000000
        /*0a2c*/ 	.word	0x000000f0
        /*0a30*/ 	.short	0x010a
        /*0a32*/ 	.byte	0xff
	.zero		1


	//   ....[146]....
        /*0a34*/ 	.word	0x000099f0
        /*0a38*/ 	.word	0x00000005
        /*0a3c*/ 	.word	0x00000008
        /*0a40*/ 	.short	0x010a
        /*0a42*/ 	.byte	0xff
	.zero		1


	//   ....[147]....
        /*0a44*/ 	.word	0x00009ae0
        /*0a48*/ 	.word	0x00000000
        /*0a4c*/ 	.word	0x00000008
        /*0a50*/ 	.short	0x010a
        /*0a52*/ 	.byte	0xff
	.zero		1


	//   ....[148]....
        /*0a54*/ 	.word	0x00009b30
        /*0a58*/ 	.word	0x00000000
        /*0a5c*/ 	.word	0x000000e0
        /*0a60*/ 	.short	0x010a
        /*0a62*/ 	.byte	0xff
	.zero		1


	//   ....[149]....
        /*0a64*/ 	.word	0x00009b90
        /*0a68*/ 	.word	0x00000000
        /*0a6c*/ 	.word	0x00000120
        /*0a70*/ 	.short	0x010a
        /*0a72*/ 	.byte	0xff
	.zero		1


	//   ....[150]....
        /*0a74*/ 	.word	0x00009bf0
        /*0a78*/ 	.word	0x00000000
        /*0a7c*/ 	.word	0x00000000
        /*0a80*/ 	.short	0x010a
        /*0a82*/ 	.byte	0xff
	.zero		1


	//   ....[151]....
        /*0a84*/ 	.word	0x00009c50
        /*0a88*/ 	.word	0x00000000
        /*0a8c*/ 	.word	0x00000000
        /*0a90*/ 	.short	0x010a
        /*0a92*/ 	.byte	0xff
	.zero		1


	//   ....[152]....
        /*0a94*/ 	.word	0x00009cb0
        /*0a98*/ 	.word	0x00000000
        /*0a9c*/ 	.word	0x00000000
        /*0aa0*/ 	.short	0x010a
        /*0aa2*/ 	.byte	0xff
	.zero		1


	//   ....[153]....
        /*0aa4*/ 	.word	0x00009d10
        /*0aa8*/ 	.word	0x00000000
        /*0aac*/ 	.word	0x00000000
        /*0ab0*/ 	.short	0x010a
        /*0ab2*/ 	.byte	0xff
	.zero		1


	//   ....[154]....
        /*0ab4*/ 	.word	0x00009d70
        /*0ab8*/ 	.word	0x00000000
        /*0abc*/ 	.word	0x00000160
        /*0ac0*/ 	.short	0x010a
        /*0ac2*/ 	.byte	0xff
	.zero		1


	//   ....[155]....
        /*0ac4*/ 	.word	0x00009dc0
        /*0ac8*/ 	.word	0x0000000c
        /*0acc*/ 	.word	0x000000e0
        /*0ad0*/ 	.short	0x010a
        /*0ad2*/ 	.byte	0xff
	.zero		1


	//   ....[156]....
        /*0ad4*/ 	.word	0x00009e20
        /*0ad8*/ 	.word	0x00000000
        /*0adc*/ 	.word	0x000000d8
        /*0ae0*/ 	.short	0x010a
        /*0ae2*/ 	.byte	0xff
	.zero		1


	//   ....[157]....
        /*0ae4*/ 	.word	0x00009e80
        /*0ae8*/ 	.word	0x00000000
        /*0aec*/ 	.word	0x000000b0
        /*0af0*/ 	.short	0x010a
        /*0af2*/ 	.byte	0xff
	.zero		1


	//   ....[158]....
        /*0af4*/ 	.word	0x00009ee0
        /*0af8*/ 	.word	0x00000000
        /*0afc*/ 	.word	0x000000b8
        /*0b00*/ 	.short	0x010a
        /*0b02*/ 	.byte	0xff
	.zero		1


	//   ....[159]....
        /*0b04*/ 	.word	0x00009f40
        /*0b08*/ 	.word	0x00000000
        /*0b0c*/ 	.word	0x000000c0
        /*0b10*/ 	.short	0x010a
        /*0b12*/ 	.byte	0xff
	.zero		1


	//   ....[160]....
        /*0b14*/ 	.word	0x00009fa0
        /*0b18*/ 	.word	0x00000000
        /*0b1c*/ 	.word	0x000000c8
        /*0b20*/ 	.short	0x010a
        /*0b22*/ 	.byte	0xff
	.zero		1


	//   ....[161]....
        /*0b24*/ 	.word	0x0000a000
        /*0b28*/ 	.word	0x00000000
        /*0b2c*/ 	.word	0x000000b0
        /*0b30*/ 	.short	0x010a
        /*0b32*/ 	.byte	0xff
	.zero		1


	//   ....[162]....
        /*0b34*/ 	.word	0x0000a060
        /*0b38*/ 	.word	0x00000000
        /*0b3c*/ 	.word	0x000000b8
        /*0b40*/ 	.short	0x010a
        /*0b42*/ 	.byte	0xff
	.zero		1


	//   ....[163]....
        /*0b44*/ 	.word	0x0000a0c0
        /*0b48*/ 	.word	0x00000000
        /*0b4c*/ 	.word	0x000000c0
        /*0b50*/ 	.short	0x010a
        /*0b52*/ 	.byte	0xff
	.zero		1


	//   ....[164]....
        /*0b54*/ 	.word	0x0000a110
        /*0b58*/ 	.word	0x00000003
        /*0b5c*/ 	.word	0x000000e0
        /*0b60*/ 	.short	0x010a
        /*0b62*/ 	.byte	0xff
	.zero		1


	//   ....[165]....
        /*0b64*/ 	.word	0x0000a170
        /*0b68*/ 	.word	0x00000002
        /*0b6c*/ 	.word	0x00000090
        /*0b70*/ 	.short	0x010a
        /*0b72*/ 	.byte	0xff
	.zero		1


	//   ....[166]....
        /*0b74*/ 	.word	0x0000a1c0
        /*0b78*/ 	.word	0x00000049
        /*0b7c*/ 	.word	0x00000100
        /*0b80*/ 	.short	0x010a
        /*0b82*/ 	.byte	0xff
	.zero		1


	//   ....[167]....
        /*0b84*/ 	.word	0x0000a210
        /*0b88*/ 	.word	0x00000002
        /*0b8c*/ 	.word	0x00000090
        /*0b90*/ 	.short	0x010a
        /*0b92*/ 	.byte	0xff
	.zero		1


	//   ....[168]....
        /*0b94*/ 	.word	0x0000a260
        /*0b98*/ 	.word	0x00000006
        /*0b9c*/ 	.word	0x00000090
        /*0ba0*/ 	.short	0x010a
        /*0ba2*/ 	.byte	0xff
	.zero		1


	//   ....[169]....
        /*0ba4*/ 	.word	0x0000a2b0
        /*0ba8*/ 	.word	0x00000000
        /*0bac*/ 	.word	0x00000090
        /*0bb0*/ 	.short	0x010a
        /*0bb2*/ 	.byte	0xff
	.zero		1


	//----- nvinfo : EIATTR_NUM_MBARRIERS
	.align		4
.L_47:
        /*0bb4*/ 	.byte	0x03, 0x38
        /*0bb6*/ 	.short	0x002d


	//----- nvinfo : EIATTR_EXIT_INSTR_OFFSETS
	.align		4
        /*0bb8*/ 	.byte	0x04, 0x1c
        /*0bba*/ 	.short	(.L_49 - .L_48)


	//   ....[0]....
.L_48:
        /*0bbc*/ 	.word	0x00003140


	//   ....[1]....
        /*0bc0*/ 	.word	0x00003650


	//   ....[2]....
        /*0bc4*/ 	.word	0x000036b0


	//   ....[3]....
        /*0bc8*/ 	.word	0x00004a40


	//   ....[4]....
        /*0bcc*/ 	.word	0x00005bc0


	//   ....[5]....
        /*0bd0*/ 	.word	0x00005c00


	//   ....[6]....
        /*0bd4*/ 	.word	0x000092f0


	//   ....[7]....
        /*0bd8*/ 	.word	0x00009360


	//   ....[8]....
        /*0bdc*/ 	.word	0x00009390


	//   ....[9]....
        /*0be0*/ 	.word	0x00009410


	//----- nvinfo : EIATTR_MAX_THREADS
	.align		4
.L_49:
        /*0be4*/ 	.byte	0x04, 0x05
        /*0be6*/ 	.short	(.L_51 - .L_50)
.L_50:
        /*0be8*/ 	.word	0x00000100
        /*0bec*/ 	.word	0x00000001
        /*0bf0*/ 	.word	0x00000001


	//----- nvinfo : EIATTR_CRS_STACK_SIZE
	.align		4
.L_51:
        /*0bf4*/ 	.byte	0x04, 0x1e
        /*0bf6*/ 	.short	(.L_53 - .L_52)
.L_52:
        /*0bf8*/ 	.word	0x00000000


	//----- nvinfo : EIATTR_CBANK_PARAM_SIZE
	.align		4
.L_53:
        /*0bfc*/ 	.byte	0x03, 0x19
        /*0bfe*/ 	.short	0x0800


	//----- nvinfo : EIATTR_PARAM_CBANK
	.align		4
        /*0c00*/ 	.byte	0x04, 0x0a
        /*0c02*/ 	.short	(.L_55 - .L_54)
	.align		4
.L_54:
        /*0c04*/ 	.word	index@(.nv.constant0._ZN7cutlass13device_kernelINS_4gemm6kernel13GemmUniversalIN4cute5tupleIJiiiiEEENS1_10collective13CollectiveMmaINS1_35MainloopSm100TmaUmmaWarpSpecializedILi9ELi2ELi4ENS5_IJNS4_1CILi4EEENSA_ILi2EEENSA_ILi1EEEEEEEENS5_IJNSA_ILi256EEENSA_ILi64EEENSA_ILi32EEEEEENS_10tfloat32_tENS5_IJlSD_lEEESK_SL_NS4_8TiledMMAINS4_8MMA_AtomIJNS4_23SM100_MMA_TF32_2x1SM_SSISK_SK_fLi256ELi64ELNS4_4UMMA5MajorE0ELSQ_0ELNSP_7ScaleInE0ELSR_0EEEEEENS4_6LayoutINS5_IJSD_SD_SD_EEENS5_IJNSA_ILi0EEESW_SW_EEEEENS5_IJNS4_10UnderscoreESZ_SZ_EEEEENS4_28SM100_TMA_2SM_LOAD_MULTICASTENS4_14ComposedLayoutINS4_7SwizzleILi3ELi4ELi3EEENS4_18smem_ptr_flag_bitsILi32EEENSU_INS5_IJNSA_ILi8EEESI_EEENS5_IJSI_SD_EEEEEEEvNS4_8identityES12_S1C_vS1D_EENS_8epilogue10collective18CollectiveEpilogueINS1F_23Sm100TmaWarpSpecializedILi4ELi2ELi16ELb1ELb0EEEJNS5_IJNSA_ILi128EEESH_SI_EEENS5_IJNSU_IS1K_SD_EENSU_INSA_ILi16EEESD_EEEEESK_SL_SK_SL_NS1F_6fusion15FusionCallbacksIS1J_NS1Q_17LinearCombinationISK_fSK_fLNS_15FloatRoundStyleE2EEES1L_S1P_JEEENS4_5SM1004TMEM4LOAD26SM100_TMEM_LOAD_32dp32b16xENS4_13SM90_TMA_LOADENS13_INS14_ILi2ELi4ELi3EEES17_NSU_INS5_IJS18_S1N_EEENS5_IJS1N_SD_EEEEEEENS4_39AutoVectorizingCopyWithAssumedAlignmentILi128EEENS4_14SM90_TMA_STOREES25_S27_S27_EEEvvEEEEvNT_6ParamsE)
        /*0c08*/ 	.short	0x0380
        /*0c0a*/ 	.short	0x0800


	//----- nvinfo : EIATTR_SW_WAR
	.align		4
.L_55:
        /*0c0c*/ 	.byte	0x04, 0x36
        /*0c0e*/ 	.short	(.L_57 - .L_56)
.L_56:
        /*0c10*/ 	.word	0x00000008
.L_57:


//--------------------- .nv.callgraph             --------------------------
	.section	.nv.callgraph,"",@"SHT_CUDA_CALLGRAPH"
	.align	4
	.sectionentsize	8
	.align		4
        /*0000*/ 	.word	0x00000000
	.align		4
        /*0004*/ 	.word	0xffffffff
	.align		4
        /*0008*/ 	.word	index@(_ZN7cutlass13device_kernelINS_4gemm6kernel13GemmUniversalIN4cute5tupleIJiiiiEEENS1_10collective13CollectiveMmaINS1_35MainloopSm100TmaUmmaWarpSpecializedILi9ELi2ELi4ENS5_IJNS4_1CILi4EEENSA_ILi2EEENSA_ILi1EEEEEEEENS5_IJNSA_ILi256EEENSA_ILi64EEENSA_ILi32EEEEEENS_10tfloat32_tENS5_IJlSD_lEEESK_SL_NS4_8TiledMMAINS4_8MMA_AtomIJNS4_23SM100_MMA_TF32_2x1SM_SSISK_SK_fLi256ELi64ELNS4_4UMMA5MajorE0ELSQ_0ELNSP_7ScaleInE0ELSR_0EEEEEENS4_6LayoutINS5_IJSD_SD_SD_EEENS5_IJNSA_ILi0EEESW_SW_EEEEENS5_IJNS4_10UnderscoreESZ_SZ_EEEEENS4_28SM100_TMA_2SM_LOAD_MULTICASTENS4_14ComposedLayoutINS4_7SwizzleILi3ELi4ELi3EEENS4_18smem_ptr_flag_bitsILi32EEENSU_INS5_IJNSA_ILi8EEESI_EEENS5_IJSI_SD_EEEEEEEvNS4_8identityES12_S1C_vS1D_EENS_8epilogue10collective18CollectiveEpilogueINS1F_23Sm100TmaWarpSpecializedILi4ELi2ELi16ELb1ELb0EEEJNS5_IJNSA_ILi128EEESH_SI_EEENS5_IJNSU_IS1K_SD_EENSU_INSA_ILi16EEESD_EEEEESK_SL_SK_SL_NS1F_6fusion15FusionCallbacksIS1J_NS1Q_17LinearCombinationISK_fSK_fLNS_15FloatRoundStyleE2EEES1L_S1P_JEEENS4_5SM1004TMEM4LOAD26SM100_TMEM_LOAD_32dp32b16xENS4_13SM90_TMA_LOADENS13_INS14_ILi2ELi4ELi3EEES17_NSU_INS5_IJS18_S1N_EEENS5_IJS1N_SD_EEEEEEENS4_39AutoVectorizingCopyWithAssumedAlignmentILi128EEENS4_14SM90_TMA_STOREES25_S27_S27_EEEvvEEEEvNT_6ParamsE)
	.align		4
        /*000c*/ 	.word	index@(__assertfail)
	.align		4
        /*0010*/ 	.word	0x00000000
	.align		4
        /*0014*/ 	.word	0xfffffffe
	.align		4
        /*0018*/ 	.word	0x00000000
	.align		4
        /*001c*/ 	.word	0xfffffffd
	.align		4
        /*0020*/ 	.word	0x00000000
	.align		4
        /*0024*/ 	.word	0xfffffffc


//--------------------- .nv.constant4             --------------------------
	.section	.nv.constant4,"a",@progbits
	.align	8
	.align		8
.nv.constant4:
        /*0000*/ 	.dword	__assertfail
	.align		8
        /*0008*/ 	.dword	__unnamed_1
	.align		8
        /*0010*/ 	.dword	__unnamed_2
	.align		8
        /*0018*/ 	.dword	_ZN40_INTERNAL_c4d4a5d2_4_k_cu_a80866b1_185084cuda3std3__45__cpo5beginE
	.align		8
        /*0020*/ 	.dword	_ZN40_INTERNAL_c4d4a5d2_4_k_cu_a80866b1_185084cuda3std3__45__cpo3endE
	.align		8
        /*0028*/ 	.dword	_ZN40_INTERNAL_c4d4a5d2_4_k_cu_a80866b1_185084cuda3std3__45__cpo6cbeginE
	.align		8
        /*0030*/ 	.dword	_ZN40_INTERNAL_c4d4a5d2_4_k_cu_a80866b1_185084cuda3std3__45__cpo4cendE
	.align		8
        /*0038*/ 	.dword	_ZN40_INTERNAL_c4d4a5d2_4_k_cu_a80866b1_185084cuda3std3__442_GLOBAL__N__c4d4a5d2_4_k_cu_a80866b1_185086ignoreE
	.align		8
        /*0040*/ 	.dword	_ZN40_INTERNAL_c4d4a5d2_4_k_cu_a80866b1_185084cuda3std3__419piecewise_constructE
	.align		8
        /*0048*/ 	.dword	_ZN40_INTERNAL_c4d4a5d2_4_k_cu_a80866b1_185084cuda3std3__48in_placeE
	.align		8
        /*0050*/ 	.dword	_ZN40_INTERNAL_c4d4a5d2_4_k_cu_a80866b1_185084cuda3std6ranges3__45__cpo4swapE
	.align		8
        /*0058*/ 	.dword	_ZN40_INTERNAL_c4d4a5d2_4_k_cu_a80866b1_185084cuda3std6ranges3__45__cpo9iter_moveE
	.align		8
        /*0060*/ 	.dword	_ZN40_INTERNAL_c4d4a5d2_4_k_cu_a80866b1_185084cute7productE
	.align		8
        /*0068*/ 	.dword	_ZN40_INTERNAL_c4d4a5d2_4_k_cu_a80866b1_185084cute1_E
	.align		8
        /*0070*/ 	.dword	$str$25
	.align		8
        /*0078*/ 	.dword	$str$26
	.align		8
        /*0080*/ 	.dword	$str$27
	.align		8
        /*0088*/ 	.dword	$str$28


//--------------------- .text._ZN7cutlass13device_kernelINS_4gemm6kernel13GemmUniversalIN4cute5tupleIJiiiiEEENS1_10collective13CollectiveMmaINS1_35MainloopSm100TmaUmmaWarpSpecializedILi9ELi2ELi4ENS5_IJNS4_1CILi4EEENSA_ILi2EEENSA_ILi1EEEEEEEENS5_IJNSA_ILi256EEENSA_ILi64EEENSA_ILi32EEEEEENS_10tfloat32_tENS5_IJlSD_lEEESK_SL_NS4_8TiledMMAINS4_8MMA_AtomIJNS4_23SM100_MMA_TF32_2x1SM_SSISK_SK_fLi256ELi64ELNS4_4UMMA5MajorE0ELSQ_0ELNSP_7ScaleInE0ELSR_0EEEEEENS4_6LayoutINS5_IJSD_SD_SD_EEENS5_IJNSA_ILi0EEESW_SW_EEEEENS5_IJNS4_10UnderscoreESZ_SZ_EEEEENS4_28SM100_TMA_2SM_LOAD_MULTICASTENS4_14ComposedLayoutINS4_7SwizzleILi3ELi4ELi3EEENS4_18smem_ptr_flag_bitsILi32EEENSU_INS5_IJNSA_ILi8EEESI_EEENS5_IJSI_SD_EEEEEEEvNS4_8identityES12_S1C_vS1D_EENS_8epilogue10collective18CollectiveEpilogueINS1F_23Sm100TmaWarpSpecializedILi4ELi2ELi16ELb1ELb0EEEJNS5_IJNSA_ILi128EEESH_SI_EEENS5_IJNSU_IS1K_SD_EENSU_INSA_ILi16EEESD_EEEEESK_SL_SK_SL_NS1F_6fusion15FusionCallbacksIS1J_NS1Q_17LinearCombinationISK_fSK_fLNS_15FloatRoundStyleE2EEES1L_S1P_JEEENS4_5SM1004TMEM4LOAD26SM100_TMEM_LOAD_32dp32b16xENS4_13SM90_TMA_LOADENS13_INS14_ILi2ELi4ELi3EEES17_NSU_INS5_IJS18_S1N_EEENS5_IJS1N_SD_EEEEEEENS4_39AutoVectorizingCopyWithAssumedAlignmentILi128EEENS4_14SM90_TMA_STOREES25_S27_S27_EEEvvEEEEvNT_6ParamsE --------------------------
	.section	.text._ZN7cutlass13device_kernelINS_4gemm6kernel13GemmUniversalIN4cute5tupleIJiiiiEEENS1_10collective13CollectiveMmaINS1_35MainloopSm100TmaUmmaWarpSpecializedILi9ELi2ELi4ENS5_IJNS4_1CILi4EEENSA_ILi2EEENSA_ILi1EEEEEEEENS5_IJNSA_ILi256EEENSA_ILi64EEENSA_ILi32EEEEEENS_10tfloat32_tENS5_IJlSD_lEEESK_SL_NS4_8TiledMMAINS4_8MMA_AtomIJNS4_23SM100_MMA_TF32_2x1SM_SSISK_SK_fLi256ELi64ELNS4_4UMMA5MajorE0ELSQ_0ELNSP_7ScaleInE0ELSR_0EEEEEENS4_6LayoutINS5_IJSD_SD_SD_EEENS5_IJNSA_ILi0EEESW_SW_EEEEENS5_IJNS4_10UnderscoreESZ_SZ_EEEEENS4_28SM100_TMA_2SM_LOAD_MULTICASTENS4_14ComposedLayoutINS4_7SwizzleILi3ELi4ELi3EEENS4_18smem_ptr_flag_bitsILi32EEENSU_INS5_IJNSA_ILi8EEESI_EEENS5_IJSI_SD_EEEEEEEvNS4_8identityES12_S1C_vS1D_EENS_8epilogue10collective18CollectiveEpilogueINS1F_23Sm100TmaWarpSpecializedILi4ELi2ELi16ELb1ELb0EEEJNS5_IJNSA_ILi128EEESH_SI_EEENS5_IJNSU_IS1K_SD_EENSU_INSA_ILi16EEESD_EEEEESK_SL_SK_SL_NS1F_6fusion15FusionCallbacksIS1J_NS1Q_17LinearCombinationISK_fSK_fLNS_15FloatRoundStyleE2EEES1L_S1P_JEEENS4_5SM1004TMEM4LOAD26SM100_TMEM_LOAD_32dp32b16xENS4_13SM90_TMA_LOADENS13_INS14_ILi2ELi4ELi3EEES17_NSU_INS5_IJS18_S1N_EEENS5_IJS1N_SD_EEEEEEENS4_39AutoVectorizingCopyWithAssumedAlignmentILi128EEENS4_14SM90_TMA_STOREES25_S27_S27_EEEvvEEEEvNT_6ParamsE,"ax",@progbits
	.align	128
.text._ZN7cutlass13device_kernelINS_4gemm6kernel13GemmUniversalIN4cute5tupleIJiiiiEEENS1_10collective13CollectiveMmaINS1_35MainloopSm100TmaUmmaWarpSpecializedILi9ELi2ELi4ENS5_IJNS4_1CILi4EEENSA_ILi2EEENSA_ILi1EEEEEEEENS5_IJNSA_ILi256EEENSA_ILi64EEENSA_ILi32EEEEEENS_10tfloat32_tENS5_IJlSD_lEEESK_SL_NS4_8TiledMMAINS4_8MMA_AtomIJNS4_23SM100_MMA_TF32_2x1SM_SSISK_SK_fLi256ELi64ELNS4_4UMMA5MajorE0ELSQ_0ELNSP_7ScaleInE0ELSR_0EEEEEENS4_6LayoutINS5_IJSD_SD_SD_EEENS5_IJNSA_ILi0EEESW_SW_EEEEENS5_IJNS4_10UnderscoreESZ_SZ_EEEEENS4_28SM100_TMA_2SM_LOAD_MULTICASTENS4_14ComposedLayoutINS4_7SwizzleILi3ELi4ELi3EEENS4_18smem_ptr_flag_bitsILi32EEENSU_INS5_IJNSA_ILi8EEESI_EEENS5_IJSI_SD_EEEEEEEvNS4_8identityES12_S1C_vS1D_EENS_8epilogue10collective18CollectiveEpilogueINS1F_23Sm100TmaWarpSpecializedILi4ELi2ELi16ELb1ELb0EEEJNS5_IJNSA_ILi128EEESH_SI_EEENS5_IJNSU_IS1K_SD_EENSU_INSA_ILi16EEESD_EEEEESK_SL_SK_SL_NS1F_6fusion15FusionCallbacksIS1J_NS1Q_17LinearCombinationISK_fSK_fLNS_15FloatRoundStyleE2EEES1L_S1P_JEEENS4_5SM1004TMEM4LOAD26SM100_TMEM_LOAD_32dp32b16xENS4_13SM90_TMA_LOADENS13_INS14_ILi2ELi4ELi3EEES17_NSU_INS5_IJS18_S1N_EEENS5_IJS1N_SD_EEEEEEENS4_39AutoVectorizingCopyWithAssumedAlignmentILi128EEENS4_14SM90_TMA_STOREES25_S27_S27_EEEvvEEEEvNT_6ParamsE:
        .type           _ZN7cutlass13device_kernelINS_4gemm6kernel13GemmUniversalIN4cute5tupleIJiiiiEEENS1_10collective13CollectiveMmaINS1_35MainloopSm100TmaUmmaWarpSpecializedILi9ELi2ELi4ENS5_IJNS4_1CILi4EEENSA_ILi2EEENSA_ILi1EEEEEEEENS5_IJNSA_ILi256EEENSA_ILi64EEENSA_ILi32EEEEEENS_10tfloat32_tENS5_IJlSD_lEEESK_SL_NS4_8TiledMMAINS4_8MMA_AtomIJNS4_23SM100_MMA_TF32_2x1SM_SSISK_SK_fLi256ELi64ELNS4_4UMMA5MajorE0ELSQ_0ELNSP_7ScaleInE0ELSR_0EEEEEENS4_6LayoutINS5_IJSD_SD_SD_EEENS5_IJNSA_ILi0EEESW_SW_EEEEENS5_IJNS4_10UnderscoreESZ_SZ_EEEEENS4_28SM100_TMA_2SM_LOAD_MULTICASTENS4_14ComposedLayoutINS4_7SwizzleILi3ELi4ELi3EEENS4_18smem_ptr_flag_bitsILi32EEENSU_INS5_IJNSA_ILi8EEESI_EEENS5_IJSI_SD_EEEEEEEvNS4_8identityES12_S1C_vS1D_EENS_8epilogue10collective18CollectiveEpilogueINS1F_23Sm100TmaWarpSpecializedILi4ELi2ELi16ELb1ELb0EEEJNS5_IJNSA_ILi128EEESH_SI_EEENS5_IJNSU_IS1K_SD_EENSU_INSA_ILi16EEESD_EEEEESK_SL_SK_SL_NS1F_6fusion15FusionCallbacksIS1J_NS1Q_17LinearCombinationISK_fSK_fLNS_15FloatRoundStyleE2EEES1L_S1P_JEEENS4_5SM1004TMEM4LOAD26SM100_TMEM_LOAD_32dp32b16xENS4_13SM90_TMA_LOADENS13_INS14_ILi2ELi4ELi3EEES17_NSU_INS5_IJS18_S1N_EEENS5_IJS1N_SD_EEEEEEENS4_39AutoVectorizingCopyWithAssumedAlignmentILi128EEENS4_14SM90_TMA_STOREES25_S27_S27_EEEvvEEEEvNT_6ParamsE,@function
        .size           _ZN7cutlass13device_kernelINS_4gemm6kernel13GemmUniversalIN4cute5tupleIJiiiiEEENS1_10collective13CollectiveMmaINS1_35MainloopSm100TmaUmmaWarpSpecializedILi9ELi2ELi4ENS5_IJNS4_1CILi4EEENSA_ILi2EEENSA_ILi1EEEEEEEENS5_IJNSA_ILi256EEENSA_ILi64EEENSA_ILi32EEEEEENS_10tfloat32_tENS5_IJlSD_lEEESK_SL_NS4_8TiledMMAINS4_8MMA_AtomIJNS4_23SM100_MMA_TF32_2x1SM_SSISK_SK_fLi256ELi64ELNS4_4UMMA5MajorE0ELSQ_0ELNSP_7ScaleInE0ELSR_0EEEEEENS4_6LayoutINS5_IJSD_SD_SD_EEENS5_IJNSA_ILi0EEESW_SW_EEEEENS5_IJNS4_10UnderscoreESZ_SZ_EEEEENS4_28SM100_TMA_2SM_LOAD_MULTICASTENS4_14ComposedLayoutINS4_7SwizzleILi3ELi4ELi3EEENS4_18smem_ptr_flag_bitsILi32EEENSU_INS5_IJNSA_ILi8EEESI_EEENS5_IJSI_SD_EEEEEEEvNS4_8identityES12_S1C_vS1D_EENS_8epilogue10collective18CollectiveEpilogueINS1F_23Sm100TmaWarpSpecializedILi4ELi2ELi16ELb1ELb0EEEJNS5_IJNSA_ILi128EEESH_SI_EEENS5_IJNSU_IS1K_SD_EENSU_INSA_ILi16EEESD_EEEEESK_SL_SK_SL_NS1F_6fusion15FusionCallbacksIS1J_NS1Q_17LinearCombinationISK_fSK_fLNS_15FloatRoundStyleE2EEES1L_S1P_JEEENS4_5SM1004TMEM4LOAD26SM100_TMEM_LOAD_32dp32b16xENS4_13SM90_TMA_LOADENS13_INS14_ILi2ELi4ELi3EEES17_NSU_INS5_IJS18_S1N_EEENS5_IJS1N_SD_EEEEEEENS4_39AutoVectorizingCopyWithAssumedAlignmentILi128EEENS4_14SM90_TMA_STOREES25_S27_S27_EEEvvEEEEvNT_6ParamsE,(.L_x_213 - _ZN7cutlass13device_kernelINS_4gemm6kernel13GemmUniversalIN4cute5tupleIJiiiiEEENS1_10collective13CollectiveMmaINS1_35MainloopSm100TmaUmmaWarpSpecializedILi9ELi2ELi4ENS5_IJNS4_1CILi4EEENSA_ILi2EEENSA_ILi1EEEEEEEENS5_IJNSA_ILi256EEENSA_ILi64EEENSA_ILi32EEEEEENS_10tfloat32_tENS5_IJlSD_lEEESK_SL_NS4_8TiledMMAINS4_8MMA_AtomIJNS4_23SM100_MMA_TF32_2x1SM_SSISK_SK_fLi256ELi64ELNS4_4UMMA5MajorE0ELSQ_0ELNSP_7ScaleInE0ELSR_0EEEEEENS4_6LayoutINS5_IJSD_SD_SD_EEENS5_IJNSA_ILi0EEESW_SW_EEEEENS5_IJNS4_10UnderscoreESZ_SZ_EEEEENS4_28SM100_TMA_2SM_LOAD_MULTICASTENS4_14ComposedLayoutINS4_7SwizzleILi3ELi4ELi3EEENS4_18smem_ptr_flag_bitsILi32EEENSU_INS5_IJNSA_ILi8EEESI_EEENS5_IJSI_SD_EEEEEEEvNS4_8identityES12_S1C_vS1D_EENS_8epilogue10collective18CollectiveEpilogueINS1F_23Sm100TmaWarpSpecializedILi4ELi2ELi16ELb1ELb0EEEJNS5_IJNSA_ILi128EEESH_SI_EEENS5_IJNSU_IS1K_SD_EENSU_INSA_ILi16EEESD_EEEEESK_SL_SK_SL_NS1F_6fusion15FusionCallbacksIS1J_NS1Q_17LinearCombinationISK_fSK_fLNS_15FloatRoundStyleE2EEES1L_S1P_JEEENS4_5SM1004TMEM4LOAD26SM100_TMEM_LOAD_32dp32b16xENS4_13SM90_TMA_LOADENS13_INS14_ILi2ELi4ELi3EEES17_NSU_INS5_IJS18_S1N_EEENS5_IJS1N_SD_EEEEEEENS4_39AutoVectorizingCopyWithAssumedAlignmentILi128EEENS4_14SM90_TMA_STOREES25_S27_S27_EEEvvEEEEvNT_6ParamsE)
        .other          _ZN7cutlass13device_kernelINS_4gemm6kernel13GemmUniversalIN4cute5tupleIJiiiiEEENS1_10collective13CollectiveMmaINS1_35MainloopSm100TmaUmmaWarpSpecializedILi9ELi2ELi4ENS5_IJNS4_1CILi4EEENSA_ILi2EEENSA_ILi1EEEEEEEENS5_IJNSA_ILi256EEENSA_ILi64EEENSA_ILi32EEEEEENS_10tfloat32_tENS5_IJlSD_lEEESK_SL_NS4_8TiledMMAINS4_8MMA_AtomIJNS4_23SM100_MMA_TF32_2x1SM_SSISK_SK_fLi256ELi64ELNS4_4UMMA5MajorE0ELSQ_0ELNSP_7ScaleInE0ELSR_0EEEEEENS4_6LayoutINS5_IJSD_SD_SD_EEENS5_IJNSA_ILi0EEESW_SW_EEEEENS5_IJNS4_10UnderscoreESZ_SZ_EEEEENS4_28SM100_TMA_2SM_LOAD_MULTICASTENS4_14ComposedLayoutINS4_7SwizzleILi3ELi4ELi3EEENS4_18smem_ptr_flag_bitsILi32EEENSU_INS5_IJNSA_ILi8EEESI_EEENS5_IJSI_SD_EEEEEEEvNS4_8identityES12_S1C_vS1D_EENS_8epilogue10collective18CollectiveEpilogueINS1F_23Sm100TmaWarpSpecializedILi4ELi2ELi16ELb1ELb0EEEJNS5_IJNSA_ILi128EEESH_SI_EEENS5_IJNSU_IS1K_SD_EENSU_INSA_ILi16EEESD_EEEEESK_SL_SK_SL_NS1F_6fusion15FusionCallbacksIS1J_NS1Q_17LinearCombinationISK_fSK_fLNS_15FloatRoundStyleE2EEES1L_S1P_JEEENS4_5SM1004TMEM4LOAD26SM100_TMEM_LOAD_32dp32b16xENS4_13SM90_TMA_LOADENS13_INS14_ILi2ELi4ELi3EEES17_NSU_INS5_IJS18_S1N_EEENS5_IJS1N_SD_EEEEEEENS4_39AutoVectorizingCopyWithAssumedAlignmentILi128EEENS4_14SM90_TMA_STOREES25_S27_S27_EEEvvEEEEvNT_6ParamsE,@"STO_CUDA_ENTRY STV_DEFAULT"
_ZN7cutlass13device_kernelINS_4gemm6kernel13GemmUniversalIN4cute5tupleIJiiiiEEENS1_10collective13CollectiveMmaINS1_35MainloopSm100TmaUmmaWarpSpecializedILi9ELi2ELi4ENS5_IJNS4_1CILi4EEENSA_ILi2EEENSA_ILi1EEEEEEEENS5_IJNSA_ILi256EEENSA_ILi64EEENSA_ILi32EEEEEENS_10tfloat32_tENS5_IJlSD_lEEESK_SL_NS4_8TiledMMAINS4_8MMA_AtomIJNS4_23SM100_MMA_TF32_2x1SM_SSISK_SK_fLi256ELi64ELNS4_4UMMA5MajorE0ELSQ_0ELNSP_7ScaleInE0ELSR_0EEEEEENS4_6LayoutINS5_IJSD_SD_SD_EEENS5_IJNSA_ILi0EEESW_SW_EEEEENS5_IJNS4_10UnderscoreESZ_SZ_EEEEENS4_28SM100_TMA_2SM_LOAD_MULTICASTENS4_14ComposedLayoutINS4_7SwizzleILi3ELi4ELi3EEENS4_18smem_ptr_flag_bitsILi32EEENSU_INS5_IJNSA_ILi8EEESI_EEENS5_IJSI_SD_EEEEEEEvNS4_8identityES12_S1C_vS1D_EENS_8epilogue10collective18CollectiveEpilogueINS1F_23Sm100TmaWarpSpecializedILi4ELi2ELi16ELb1ELb0EEEJNS5_IJNSA_ILi128EEESH_SI_EEENS5_IJNSU_IS1K_SD_EENSU_INSA_ILi16EEESD_EEEEESK_SL_SK_SL_NS1F_6fusion15FusionCallbacksIS1J_NS1Q_17LinearCombinationISK_fSK_fLNS_15FloatRoundStyleE2EEES1L_S1P_JEEENS4_5SM1004TMEM4LOAD26SM100_TMEM_LOAD_32dp32b16xENS4_13SM90_TMA_LOADENS13_INS14_ILi2ELi4ELi3EEES17_NSU_INS5_IJS18_S1N_EEENS5_IJS1N_SD_EEEEEEENS4_39AutoVectorizingCopyWithAssumedAlignmentILi128EEENS4_14SM90_TMA_STOREES25_S27_S27_EEEvvEEEEvNT_6ParamsE:
[----:B------:R-:W1:Y:S01]  /*0000*/  LDC R1, c[0x0][0x37c] ;  /* 0x0000df00ff017b82 */ /* 0x000e620000000800 */
[----:B------:R-:W2:Y:S01]  /*0010*/  S2R R70, SR_TID.X ;  /* 0x0000000000467919 */ /* 0x000ea20000002100 */
[----:B------:R-:W3:Y:S06]  /*0020*/  LDCU.64 UR8, c[0x0][0x890] ;  /* 0x00011200ff0877ac */ /* 0x000eec0008000a00 */
[----:B------:R-:W4:Y:S01]  /*0030*/  S2UR UR4, SR_CgaCtaId ;  /* 0x00000000000479c3 */ /* 0x000f220000008800 */
[----:B------:R-:W-:Y:S02]  /*0040*/  PRMT R56, RZ, 0x7610, R56 ;  /* 0x00007610ff387816 */ /* 0x000fe40000000038 */
[----:B------:R-:W-:-:S02]  /*0050*/  ELECT P0, URZ, PT ;  /* 0x0000000000ff782f */ /* 0x000fc40003800000 */
[----:B---3--:R-:W-:-:S04]  /*0060*/  ISETP.NE.U32.AND P1, PT, RZ, UR8, PT ;  /* 0x00000008ff007c0c */ /* 0x008fc8000bf25070 */
[----:B------:R-:W-:Y:S01]  /*0070*/  ISETP.NE.AND.EX P2, PT, RZ, UR9, PT, P1 ;  /* 0x00000009ff007c0c */ /* 0x000fe2000bf45310 */
[----:B----4-:R-:W-:Y:S02]  /*0080*/  ULOP3.LUT UR46, UR4, 0x1, URZ, 0xc0, !UPT ;  /* 0x00000001042e7892 */ /* 0x010fe4000f8ec0ff */
[----:B------:R-:W-:Y:S01]  /*0090*/  ULOP3.LUT UR45, UR4, 0x1, URZ, 0x3c, !UPT ;  /* 0x00000001042d7892 */ /* 0x000fe2000f8e3cff */
[----:B--2---:R-:W-:-:S05]  /*00a0*/  SHF.R.U32.HI R57, RZ, 0x5, R70 ;  /* 0x00000005ff397819 */ /* 0x004fca0000011646 */
[----:B------:R-:W2:Y:S02]  /*00b0*/  SHFL.IDX PT, R0, R57, RZ, 0x1f ;  /* 0x00001fff39007589 */ /* 0x000ea400000e0000 */
[----:B--2---:R-:W-:Y:S02]  /*00c0*/  R2UR UR21, R0 ;  /* 0x00000000001572ca */ /* 0x004fe400000e0000 */
[----:B-1----:R-:W-:-:S13]  /*00d0*/  @P2 BRA `(.L_x_0) ;  /* 0x0000000000302947 */ /* 0x002fda0003800000 */
[----:B------:R-:W1:Y:S02]  /*00e0*/  LDCU.64 UR4, c[0x0][0x888] ;  /* 0x00011100ff0477ac */ /* 0x000e640008000a00 */
[----:B-1----:R-:W-:-:S04]  /*00f0*/  UISETP.NE.U32.AND UP0, UPT, UR4, URZ, UPT ;  /* 0x000000ff0400728c */ /* 0x002fc8000bf05070 */
[----:B------:R-:W-:-:S09]  /*0100*/  UISETP.NE.AND.EX UP0, UPT, UR5, URZ, UPT, UP0 ;  /* 0x000000ff0500728c */ /* 0x000fd2000bf05300 */
[----:B------:R-:W-:Y:S05]  /*0110*/  BRA.U !UP0, `(.L_x_1) ;  /* 0x0000000108147547 */ /* 0x000fea000b800000 */
[----:B------:R-:W1:Y:S01]  /*0120*/  LDC.64 R2, c[0x0][0x888] ;  /* 0x00022200ff027b82 */ /* 0x000e620000000a00 */
[----:B------:R-:W1:Y:S02]  /*0130*/  LDCU.64 UR4, c[0x0][0x358] ;  /* 0x00006b00ff0477ac */ /* 0x000e640008000a00 */
[----:B-1----:R1:W5:Y:S01]  /*0140*/  LDG.E R27, desc[UR4][R2.64] ;  /* 0x00000004021b7981 */ /* 0x002362000c1e1900 */
[----:B------:R-:W-:Y:S01]  /*0150*/  HFMA2 R56, -RZ, RZ, 0, 5.9604644775390625e-08 ;  /* 0x00000001ff387431 */ /* 0x000fe200000001ff */
[----:B------:R-:W-:Y:S05]  /*0160*/  BRA `(.L_x_0) ;  /* 0x00000000000c7947 */ /* 0x000fea0003800000 */
.L_x_1:
[----:B------:R-:W1:Y:S01]  /*0170*/  LDCU UR4, c[0x0][0x880] ;  /* 0x00011000ff0477ac */ /* 0x000e620008000800 */
[----:B------:R-:W-:Y:S01]  /*0180*/  HFMA2 R56, -RZ, RZ, 0, 5.9604644775390625e-08 ;  /* 0x00000001ff387431 */ /* 0x000fe200000001ff */
[----:B-1----:R-:W-:-:S07]  /*0190*/  MOV R27, UR4 ;  /* 0x00000004001b7c02 */ /* 0x002fce0008000f00 */
.L_x_0:
[----:B------:R-:W2:Y:S02]  /*01a0*/  LDCU.64 UR4, c[0x0][0x8b0] ;  /* 0x00011600ff0477ac */ /* 0x000ea40008000a00 */
[----:B--2---:R-:W-:-:S04]  /*01b0*/  UISETP.NE.U32.AND UP0, UPT, UR4, URZ, UPT ;  /* 0x000000ff0400728c */ /* 0x004fc8000bf05070 */
[----:B------:R-:W-:-:S09]  /*01c0*/  UISETP.NE.AND.EX UP0, UPT, UR5, URZ, UPT, UP0 ;  /* 0x000000ff0500728c */ /* 0x000fd2000bf05300 */
[----:B------:R-:W-:Y:S05]  /*01d0*/  BRA.U UP0, `(.L_x_2) ;  /* 0x0000000100287547 */ /* 0x000fea000b800000 */
[----:B------:R-:W2:Y:S02]  /*01e0*/  LDCU.64 UR4, c[0x0][0x8a8] ;  /* 0x00011500ff0477ac */ /* 0x000ea40008000a00 */
[----:B--2---:R-:W-:-:S04]  /*01f0*/  UISETP.NE.U32.AND UP0, UPT, UR4, URZ, UPT ;  /* 0x000000ff0400728c */ /* 0x004fc8000bf05070 */
[----:B------:R-:W-:-:S09]  /*0200*/  UISETP.NE.AND.EX UP0, UPT, UR5, URZ, UPT, UP0 ;  /* 0x000000ff0500728c */ /* 0x000fd2000bf05300 */
[----:B------:R-:W-:Y:S05]  /*0210*/  BRA.U !UP0, `(.L_x_3) ;  /* 0x0000000108107547 */ /* 0x000fea000b800000 */
[----:B------:R-:W2:Y:S01]  /*0220*/  LDC.64 R24, c[0x0][0x8a8] ;  /* 0x00022a00ff187b82 */ /* 0x000ea20000000a00 */
[----:B------:R-:W2:Y:S02]  /*0230*/  LDCU.64 UR4, c[0x0][0x358] ;  /* 0x00006b00ff0477ac */ /* 0x000ea40008000a00 */
[----:B--2---:R2:W5:Y:S01]  /*0240*/  LDG.E R24, desc[UR4][R24.64] ;  /* 0x0000000418187981 */ /* 0x004562000c1e1900 */
[----:B------:R-:W-:Y:S05]  /*0250*/  BRA `(.L_x_2) ;  /* 0x0000000000087947 */ /* 0x000fea0003800000 */
.L_x_3:
[----:B------:R-:W2:Y:S02]  /*0260*/  LDCU UR4, c[0x0][0x8a0] ;  /* 0x00011400ff0477ac */ /* 0x000ea40008000800 */
[----:B--2---:R-:W-:Y:S02]  /*0270*/  MOV R24, UR4 ;  /* 0x0000000400187c02 */ /* 0x004fe40008000f00 */
.L_x_2:
[----:B------:R-:W-:Y:S01]  /*0280*/  IMAD.U32 R0, RZ, RZ, UR21 ;  /* 0x00000015ff007e24 */ /* 0x000fe2000f8e00ff */
[----:B------:R-:W-:Y:S04]  /*0290*/  BSSY.RECONVERGENT B0, `(.L_x_4) ;  /* 0x000000c000007945 */ /* 0x000fe80003800200 */
[C---:B------:R-:W-:Y:S02]  /*02a0*/  ISETP.NE.OR P3, PT, R0.reuse, 0x1, !P0 ;  /* 0x000000010000780c */ /* 0x040fe40004765670 */
[----:B------:R-:W-:-:S11]  /*02b0*/  ISETP.NE.OR P2, PT, R0, 0x3, !P0 ;  /* 0x000000030000780c */ /* 0x000fd60004745670 */
[----:B------:R-:W-:Y:S05]  /*02c0*/  @P3 BRA `(.L_x_5) ;  /* 0x0000000000203947 */ /* 0x000fea0003800000 */
[----:B------:R-:W3:Y:S02]  /*02d0*/  LDCU.64 UR4, c[0x0][0x348] ;  /* 0x00006900ff0477ac */ /* 0x000ee40008000a00 */
[----:B---3--:R-:W-:Y:S02]  /*02e0*/  UIADD3 UR6, UP1, UPT, UR4, 0x80, URZ ;  /* 0x0000008004067890 */ /* 0x008fe4000ff3e0ff */
[----:B------:R-:W-:Y:S02]  /*02f0*/  UIADD3 UR4, UP0, UPT, UR4, 0x180, URZ ;  /* 0x0000018004047890 */ /* 0x000fe4000ff1e0ff */
[----:B------:R-:W-:Y:S02]  /*0300*/  UIADD3.X UR7, UPT, UPT, URZ, UR5, URZ, UP1, !UPT ;  /* 0x00000005ff077290 */ /* 0x000fe40008ffe4ff */
[----:B------:R-:W-:-:S07]  /*0310*/  UIADD3.X UR5, UPT, UPT, URZ, UR5, URZ, UP0, !UPT ;  /* 0x00000005ff057290 */ /* 0x000fce00087fe4ff */
[----:B------:R3:W-:Y:S02]  /*0320*/  UTMACCTL.PF [UR6] ;  /* 0x00000000060079b9 */ /* 0x0007e40008040000 */
[----:B------:R3:W-:Y:S02]  /*0330*/  UTMACCTL.PF [UR4] ;  /* 0x00000000040079b9 */ /* 0x0007e40008040000 */
[----:B---3--:R-:W-:Y:S01]  /*0340*/  NOP ;  /* 0x0000000000007918 */ /* 0x008fe20000000000 */
.L_x_5:
[----:B------:R-:W-:Y:S05]  /*0350*/  BSYNC.RECONVERGENT B0 ;  /* 0x0000000000007941 */ /* 0x000fea0003800200 */
.L_x_4:
[----:B------:R-:W-:Y:S04]  /*0360*/  BSSY.RECONVERGENT B0, `(.L_x_6) ;  /* 0x000000a000007945 */ /* 0x000fe80003800200 */
        /* <DEDUP_REMOVED lines=9> */
.L_x_7:
[----:B------:R-:W-:Y:S05]  /*0400*/  BSYNC.RECONVERGENT B0 ;  /* 0x0000000000007941 */ /* 0x000fea0003800200 */
.L_x_6:
[----:B------:R-:W3:Y:S01]  /*0410*/  LDCU.64 UR4, c[0x0][0x888] ;  /* 0x00011100ff0477ac */ /* 0x000ee20008000a00 */
[----:B------:R-:W-:Y:S01]  /*0420*/  ISETP.NE.AND.EX P1, PT, RZ, UR9, PT, P1 ;  /* 0x00000009ff007c0c */ /* 0x000fe2000bf25310 */
[----:B------:R-:W-:Y:S01]  /*0430*/  UPLOP3.LUT UP5, UPT, UPT, UPT, UPT, 0x80, 0x8 ;  /* 0x000000000008789c */ /* 0x000fe20003faf070 */
[----:B---3--:R-:W-:-:S04]  /*0440*/  ISETP.NE.U32.AND P2, PT, RZ, UR4, PT ;  /* 0x00000004ff007c0c */ /* 0x008fc8000bf45070 */
[----:B------:R-:W-:-:S13]  /*0450*/  ISETP.NE.AND.EX P2, PT, RZ, UR5, PT, P2 ;  /* 0x00000005ff007c0c */ /* 0x000fda000bf45320 */
[----:B------:R-:W-:Y:S05]  /*0460*/  @P2 BRA P1, `(.L_x_8) ;  /* 0x0000000000282947 */ /* 0x000fea0000800000 */
[----:B------:R-:W-:Y:S01]  /*0470*/  UISETP.NE.U32.AND UP0, UPT, UR8, URZ, UPT ;  /* 0x000000ff0800728c */ /* 0x000fe2000bf05070 */
[----:B-----5:R-:W-:Y:S01]  /*0480*/  FSETP.NEU.AND P1, PT, R27, RZ, PT ;  /* 0x000000ff1b00720b */ /* 0x020fe20003f2d000 */
[----:B------:R-:W-:Y:S02]  /*0490*/  UISETP.NE.U32.AND UP2, UPT, UR4, URZ, UPT ;  /* 0x000000ff0400728c */ /* 0x000fe4000bf45070 */
[----:B------:R-:W-:Y:S02]  /*04a0*/  UISETP.NE.AND.EX UP1, UPT, UR9, URZ, UPT, UP0 ;  /* 0x000000ff0900728c */ /* 0x000fe4000bf25300 */
[----:B------:R-:W-:-:S04]  /*04b0*/  UISETP.NE.AND.EX UP0, UPT, UR5, URZ, UPT, UP2 ;  /* 0x000000ff0500728c */ /* 0x000fc8000bf05320 */
[----:B------:R-:W-:-:S04]  /*04c0*/  USEL UR4, URZ, 0xffffffff, UP0 ;  /* 0xffffffffff047887 */ /* 0x000fc80008000000 */
[----:B------:R-:W-:Y:S01]  /*04d0*/  VOTEU.ANY UP0, P1 ;  /* 0x0000000000ff7886 */ /* 0x000fe20000800100 */
[----:B------:R-:W-:-:S04]  /*04e0*/  @!UP1 USEL UR4, URZ, 0xffffffff, UP0 ;  /* 0xffffffffff049887 */ /* 0x000fc80008000000 */
[----:B------:R-:W-:-:S04]  /*04f0*/  ULOP3.LUT UR4, UR4, 0x1, URZ, 0xc0, !UPT ;  /* 0x0000000104047892 */ /* 0x000fc8000f8ec0ff */
[----:B------:R-:W-:-:S11]  /*0500*/  UISETP.NE.U32.AND UP5, UPT, UR4, 0x1, UPT ;  /* 0x000000010400788c */ /* 0x000fd6000bfa5070 */
.L_x_8:
[----:B------:R-:W3:Y:S01]  /*0510*/  SHFL.IDX PT, R0, R57, RZ, 0x1f ;  /* 0x00001fff39007589 */ /* 0x000ee200000e0000 */
[----:B------:R-:W-:-:S04]  /*0520*/  UISETP.NE.AND UP0, UPT, UR21, 0x2, UPT ;  /* 0x000000021500788c */ /* 0x000fc8000bf05270 */
[----:B------:R-:W-:Y:S02]  /*0530*/  UISETP.EQ.AND UP1, UPT, UR46, URZ, !UP0 ;  /* 0x000000ff2e00728c */ /* 0x000fe4000c722270 */
[----:B------:R-:W-:-:S04]  /*0540*/  USEL UR49, URZ, 0x1, UP0 ;  /* 0x00000001ff317887 */ /* 0x000fc80008000000 */
[----:B------:R-:W-:Y:S02]  /*0550*/  PLOP3.LUT P3, PT, P0, PT, UP1, 0x80, 0x8 ;  /* 0x000000000008781c */ /* 0x000fe4000076f018 */
[----:B---3--:R-:W-:-:S13]  /*0560*/  ISETP.NE.AND P1, PT, R0, RZ, PT ;  /* 0x000000ff0000720c */ /* 0x008fda0003f25270 */
[----:B------:R-:W-:Y:S05]  /*0570*/  @P1 BRA `(.L_x_9) ;  /* 0x00000000008c1947 */ /* 0x000fea0003800000 */
[----:B------:R-:W-:Y:S01]  /*0580*/  ELECT P1, URZ, PT ;  /* 0x0000000000ff782f */ /* 0x000fe20003820000 */
[----:B------:R-:W-:-:S12]  /*0590*/  BSSY.RECONVERGENT B0, `(.L_x_9) ;  /* 0x0000021000007945 */ /* 0x000fd80003800200 */
[----:B------:R-:W-:Y:S05]  /*05a0*/  @!P1 BRA `(.L_x_10) ;  /* 0x00000000007c9947 */ /* 0x000fea0003800000 */
[----:B------:R-:W3:Y:S01]  /*05b0*/  S2UR UR5, SR_CgaCtaId ;  /* 0x00000000000579c3 */ /* 0x000ee20000008800 */
[----:B------:R-:W-:Y:S01]  /*05c0*/  UMOV UR4, 0x400 ;  /* 0x0000040000047882 */ /* 0x000fe20000000000 */
[----:B------:R-:W-:Y:S01]  /*05d0*/  UMOV UR8, 0x1 ;  /* 0x0000000100087882 */ /* 0x000fe20000000000 */
[----:B------:R-:W-:Y:S01]  /*05e0*/  UMOV UR6, 0x3 ;  /* 0x0000000300067882 */ /* 0x000fe20000000000 */
[----:B------:R-:W-:-:S04]  /*05f0*/  UIADD3 UR8, UPT, UPT, -UR8, 0x100000, URZ ;  /* 0x0010000008087890 */ /* 0x000fc8000fffe1ff */
[----:B------:R-:W-:Y:S02]  /*0600*/  USHF.L.U32 UR9, UR8, 0xb, URZ ;  /* 0x0000000b08097899 */ /* 0x000fe400080006ff */
[----:B------:R-:W-:Y:S02]  /*0610*/  USHF.L.U32 UR8, UR8, 0x1, URZ ;  /* 0x0000000108087899 */ /* 0x000fe400080006ff */
[----:B------:R-:W-:-:S04]  /*0620*/  UIADD3 UR6, UPT, UPT, -UR6, 0x100000, URZ ;  /* 0x0010000006067890 */ /* 0x000fc8000fffe1ff */
[----:B------:R-:W-:Y:S02]  /*0630*/  USHF.L.U32 UR7, UR6, 0xb, URZ ;  /* 0x0000000b06077899 */ /* 0x000fe400080006ff */
[----:B------:R-:W-:Y:S02]  /*0640*/  USHF.L.U32 UR6, UR6, 0x1, URZ ;  /* 0x0000000106067899 */ /* 0x000fe400080006ff */
[----:B---3--:R-:W-:Y:S01]  /*0650*/  ULEA UR4, UR5, UR4, 0x18 ;  /* 0x0000000405047291 */ /* 0x008fe2000f8ec0ff */
[----:B------:R-:W3:Y:S11]  /*0660*/  FENCE.VIEW.ASYNC.S ;  /* 0x00000000000073c6 */ /* 0x000ef60000000000 */
[----:B---3--:R3:W4:Y:S01]  /*0670*/  SYNCS.EXCH.64 URZ, [UR4], UR8 ;  /* 0x0000000804ff75b2 */ /* 0x0087220008000100 */
[----:B------:R3:W1:Y:S01]  /*0680*/  SYNCS.EXCH.64 URZ, [UR4+0x48], UR6 ;  /* 0x0000480604ff75b2 */ /* 0x0006620008000100 */
        /* <DEDUP_REMOVED lines=15> */
[----:B------:R3:W1:Y:S02]  /*0780*/  SYNCS.EXCH.64 URZ, [UR4+0x88], UR6 ;  /* 0x0000880604ff75b2 */ /* 0x0006640008000100 */
[----:B---3--:R-:W-:Y:S01]  /*0790*/  NOP ;  /* 0x0000000000007918 */ /* 0x008fe20000000000 */
.L_x_10:
[----:B------:R-:W-:Y:S05]  /*07a0*/  BSYNC.RECONVERGENT B0 ;  /* 0x0000000000007941 */ /* 0x000fea0003800200 */
.L_x_9:
[----:B------:R-:W3:Y:S01]  /*07b0*/  SHFL.IDX PT, R0, R57, RZ, 0x1f ;  /* 0x00001fff39007589 */ /* 0x000ee200000e0000 */
[----:B------:R-:W-:Y:S01]  /*07c0*/  NOP ;  /* 0x0000000000007918 */ /* 0x000fe20000000000 */
[----:B---3--:R-:W-:-:S13]  /*07d0*/  ISETP.NE.AND P1, PT, R0, 0x1, PT ;  /* 0x000000010000780c */ /* 0x008fda0003f25270 */
[----:B------:R-:W-:Y:S05]  /*07e0*/  @P1 BRA `(.L_x_11) ;  /* 0x0000000000581947 */ /* 0x000fea0003800000 */
        /* <DEDUP_REMOVED lines=9> */
[----:B------:R-:W-:Y:S01]  /*0880*/  USHF.L.U32 UR6, UR6, 0x1, URZ ;  /* 0x0000000106067899 */ /* 0x000fe200080006ff */
[----:B------:R-:W-:Y:S01]  /*0890*/  ELECT P1, URZ, PT ;  /* 0x0000000000ff782f */ /* 0x000fe20003820000 */
[----:B---3--:R-:W-:Y:S01]  /*08a0*/  ULEA UR4, UR5, UR4, 0x18 ;  /* 0x0000000405047291 */ /* 0x008fe2000f8ec0ff */
[----:B------:R-:W3:Y:S11]  /*08b0*/  FENCE.VIEW.ASYNC.S ;  /* 0x00000000000073c6 */ /* 0x000ef60000000000 */
[----:B---3--:R3:W1:Y:S01]  /*08c0*/  SYNCS.EXCH.64 URZ, [UR4+0x90], UR8 ;  /* 0x0000900804ff75b2 */ /* 0x0086620008000100 */
[----:B------:R3:W1:Y:S01]  /*08d0*/  SYNCS.EXCH.64 URZ, [UR4+0xb0], UR6 ;  /* 0x0000b00604ff75b2 */ /* 0x0006620008000100 */
[----:B------:R3:W1:Y:S01]  /*08e0*/  SYNCS.EXCH.64 URZ, [UR4+0x98], UR8 ;  /* 0x0000980804ff75b2 */ /* 0x0006620008000100 */
[----:B------:R3:W1:Y:S01]  /*08f0*/  SYNCS.EXCH.64 URZ, [UR4+0xb8], UR6 ;  /* 0x0000b80604ff75b2 */ /* 0x0006620008000100 */
[----:B------:R3:W1:Y:S01]  /*0900*/  SYNCS.EXCH.64 URZ, [UR4+0xa0], UR8 ;  /* 0x0000a00804ff75b2 */ /* 0x0006620008000100 */
[----:B------:R3:W1:Y:S01]  /*0910*/  SYNCS.EXCH.64 URZ, [UR4+0xc0], UR6 ;  /* 0x0000c00604ff75b2 */ /* 0x0006620008000100 */
[----:B------:R3:W1:Y:S01]  /*0920*/  SYNCS.EXCH.64 URZ, [UR4+0xa8], UR8 ;  /* 0x0000a80804ff75b2 */ /* 0x0006620008000100 */
[----:B------:R3:W1:Y:S01]  /*0930*/  SYNCS.EXCH.64 URZ, [UR4+0xc8], UR6 ;  /* 0x0000c80604ff75b2 */ /* 0x0006620008000100 */
[----:B------:R-:W-:Y:S01]  /*0940*/  NOP ;  /* 0x0000000000007918 */ /* 0x000fe20000000000 */
.L_x_11:
[----:B------:R-:W2:Y:S01]  /*0950*/  SHFL.IDX PT, R0, R57, RZ, 0x1f ;  /* 0x00001fff39007589 */ /* 0x000ea200000e0000 */
[----:B------:R-:W-:Y:S01]  /*0960*/  NOP ;  /* 0x0000000000007918 */ /* 0x000fe20000000000 */
[----:B--2---:R-:W-:-:S13]  /*0970*/  ISETP.NE.AND P1, PT, R0, 0x3, PT ;  /* 0x000000030000780c */ /* 0x004fda0003f25270 */
[----:B------:R-:W-:Y:S05]  /*0980*/  @P1 BRA `(.L_x_12) ;  /* 0x0000000000301947 */ /* 0x000fea0003800000 */
[----:B---3--:R-:W2:Y:S01]  /*0990*/  S2UR UR6, SR_CgaCtaId ;  /* 0x00000000000679c3 */ /* 0x008ea20000008800 */
[----:B------:R-:W-:Y:S01]  /*09a0*/  UMOV UR4, 0x400 ;  /* 0x0000040000047882 */ /* 0x000fe20000000000 */
[----:B------:R-:W-:Y:S01]  /*09b0*/  UMOV UR5, 0x20 ;  /* 0x0000002000057882 */ /* 0x000fe20000000000 */
[----:B------:R-:W-:Y:S01]  /*09c0*/  ELECT P1, URZ, PT ;  /* 0x0000000000ff782f */ /* 0x000fe20003820000 */
[----:B--2---:R-:W-:Y:S02]  /*09d0*/  ULEA UR6, UR6, UR4, 0x18 ;  /* 0x0000000406067291 */ /* 0x004fe4000f8ec0ff */
[----:B------:R-:W-:-:S04]  /*09e0*/  UIADD3 UR4, UPT, UPT, -UR5, 0x100000, URZ ;  /* 0x0010000005047890 */ /* 0x000fc8000fffe1ff */
[----:B------:R-:W-:Y:S02]  /*09f0*/  USHF.L.U32 UR5, UR4, 0xb, URZ ;  /* 0x0000000b04057899 */ /* 0x000fe400080006ff */
[----:B------:R-:W-:Y:S01]  /*0a00*/  USHF.L.U32 UR4, UR4, 0x1, URZ ;  /* 0x0000000104047899 */ /* 0x000fe200080006ff */
[----:B------:R-:W2:Y:S11]  /*0a10*/  FENCE.VIEW.ASYNC.S ;  /* 0x00000000000073c6 */ /* 0x000eb60000000000 */
[----:B--2---:R2:W3:Y:S01]  /*0a20*/  SYNCS.EXCH.64 URZ, [UR6+0xd0], UR4 ;  /* 0x0000d00406ff75b2 */ /* 0x0044e20008000100 */
[----:B------:R2:W1:Y:S01]  /*0a30*/  SYNCS.EXCH.64 URZ, [UR6+0xd8], UR4 ;  /* 0x0000d80406ff75b2 */ /* 0x0004620008000100 */
[----:B------:R-:W-:Y:S01]  /*0a40*/  NOP ;  /* 0x0000000000007918 */ /* 0x000fe20000000000 */
.L_x_12:
[----:B------:R-:W4:Y:S01]  /*0a50*/  SHFL.IDX PT, R0, R57, RZ, 0x1f ;  /* 0x00001fff39007589 */ /* 0x000f2200000e0000 */
[----:B------:R-:W-:Y:S01]  /*0a60*/  NOP ;  /* 0x0000000000007918 */ /* 0x000fe20000000000 */
[----:B----4-:R-:W-:-:S13]  /*0a70*/  ISETP.NE.AND P1, PT, R0, 0x4, PT ;  /* 0x000000040000780c */ /* 0x010fda0003f25270 */
[----:B------:R-:W-:Y:S05]  /*0a80*/  @P1 BRA `(.L_x_13) ;  /* 0x00000000004c1947 */ /* 0x000fea0003800000 */
[----:B--2---:R-:W2:Y:S01]  /*0a90*/  S2UR UR5, SR_CgaCtaId ;  /* 0x00000000000579c3 */ /* 0x004ea20000008800 */
[----:B---3--:R-:W-:Y:S01]  /*0aa0*/  UMOV UR4, 0x720 ;  /* 0x0000072000047882 */ /* 0x008fe20000000000 */
[----:B------:R-:W-:Y:S01]  /*0ab0*/  UMOV UR6, 0x400 ;  /* 0x0000040000067882 */ /* 0x000fe20000000000 */
[----:B------:R-:W-:Y:S01]  /*0ac0*/  USEL UR4, UR4, 0x620, UP5 ;  /* 0x0000062004047887 */ /* 0x000fe2000a800000 */
[----:B------:R-:W-:Y:S01]  /*0ad0*/  UMOV UR8, 0x1 ;  /* 0x0000000100087882 */ /* 0x000fe20000000000 */
[----:B------:R-:W-:Y:S01]  /*0ae0*/  ELECT P1, URZ, PT ;  /* 0x0000000000ff782f */ /* 0x000fe20003820000 */
[----:B------:R-:W-:-:S04]  /*0af0*/  UIADD3 UR8, UPT, UPT, -UR8, 0x100000, URZ ;  /* 0x0010000008087890 */ /* 0x000fc8000fffe1ff */
[----:B------:R-:W-:Y:S02]  /*0b00*/  USHF.L.U32 UR9, UR8, 0xb, URZ ;  /* 0x0000000b08097899 */ /* 0x000fe400080006ff */
[----:B------:R-:W-:Y:S02]  /*0b10*/  USHF.L.U32 UR8, UR8, 0x1, URZ ;  /* 0x0000000108087899 */ /* 0x000fe400080006ff */
[----:B--2---:R-:W-:Y:S02]  /*0b20*/  ULEA UR6, UR5, UR6, 0x18 ;  /* 0x0000000605067291 */ /* 0x004fe4000f8ec0ff */
[----:B------:R-:W-:-:S04]  /*0b30*/  UIADD3 UR4, UPT, UPT, -UR4, 0x100000, URZ ;  /* 0x0010000004047890 */ /* 0x000fc8000fffe1ff */
[----:B------:R-:W-:Y:S02]  /*0b40*/  USHF.L.U32 UR5, UR4, 0xb, URZ ;  /* 0x0000000b04057899 */ /* 0x000fe400080006ff */
[----:B------:R-:W-:Y:S01]  /*0b50*/  USHF.L.U32 UR4, UR4, 0x1, URZ ;  /* 0x0000000104047899 */ /* 0x000fe200080006ff */
[----:B------:R-:W2:Y:S03]  /*0b60*/  FENCE.VIEW.ASYNC.S ;  /* 0x00000000000073c6 */ /* 0x000ea60000000000 */
[----:B--2---:R4:W2:Y:S08]  /*0b70*/  SYNCS.EXCH.64 URZ, [UR6+0xe0], UR8 ;  /* 0x0000e00806ff75b2 */ /* 0x0048b00008000100 */
[----:B------:R4:W3:Y:S01]  /*0b80*/  SYNCS.EXCH.64 URZ, [UR6+0xf0], UR4 ;  /* 0x0000f00406ff75b2 */ /* 0x0008e20008000100 */
[----:B------:R4:W1:Y:S01]  /*0b90*/  SYNCS.EXCH.64 URZ, [UR6+0xe8], UR8 ;  /* 0x0000e80806ff75b2 */ /* 0x0008620008000100 */
[----:B------:R4:W1:Y:S02]  /*0ba0*/  SYNCS.EXCH.64 URZ, [UR6+0xf8], UR4 ;  /* 0x0000f80406ff75b2 */ /* 0x0008640008000100 */
[----:B----4-:R-:W-:Y:S01]  /*0bb0*/  NOP ;  /* 0x0000000000007918 */ /* 0x010fe20000000000 */
.L_x_13:
[----:B------:R-:W4:Y:S01]  /*0bc0*/  SHFL.IDX PT, R0, R57, RZ, 0x1f ;  /* 0x00001fff39007589 */ /* 0x000f2200000e0000 */
[----:B------:R-:W-:Y:S01]  /*0bd0*/  NOP ;  /* 0x0000000000007918 */ /* 0x000fe20000000000 */
[----:B----4-:R-:W-:-:S13]  /*0be0*/  ISETP.NE.AND P1, PT, R0, 0x5, PT ;  /* 0x000000050000780c */ /* 0x010fda0003f25270 */
[----:B------:R-:W-:Y:S05]  /*0bf0*/  @P1 BRA `(.L_x_14) ;  /* 0x0000000000581947 */ /* 0x000fea0003800000 */
[----:B--2---:R-:W2:Y:S01]  /*0c00*/  S2UR UR5, SR_CgaCtaId ;  /* 0x00000000000579c3 */ /* 0x004ea20000008800 */
[----:B---3--:R-:W-:Y:S01]  /*0c10*/  UMOV UR4, 0x400 ;  /* 0x0000040000047882 */ /* 0x008fe20000000000 */
        /* <DEDUP_REMOVED lines=9> */
[----:B--2---:R-:W-:Y:S01]  /*0cb0*/  ULEA UR4, UR5, UR4, 0x18 ;  /* 0x0000000405047291 */ /* 0x004fe2000f8ec0ff */
[----:B------:R-:W2:Y:S11]  /*0cc0*/  FENCE.VIEW.ASYNC.S ;  /* 0x00000000000073c6 */ /* 0x000eb60000000000 */
[----:B--2---:R4:W2:Y:S01]  /*0cd0*/  SYNCS.EXCH.64 URZ, [UR4+0x100], UR6 ;  /* 0x0001000604ff75b2 */ /* 0x0048a20008000100 */
[----:B------:R4:W3:Y:S01]  /*0ce0*/  SYNCS.EXCH.64 URZ, [UR4+0x120], UR8 ;  /* 0x0001200804ff75b2 */ /* 0x0008e20008000100 */
[----:B------:R4:W1:Y:S01]  /*0cf0*/  SYNCS.EXCH.64 URZ, [UR4+0x108], UR6 ;  /* 0x0001080604ff75b2 */ /* 0x0008620008000100 */
[----:B------:R4:W1:Y:S01]  /*0d00*/  SYNCS.EXCH.64 URZ, [UR4+0x128], UR8 ;  /* 0x0001280804ff75b2 */ /* 0x0008620008000100 */
[----:B------:R4:W1:Y:S01]  /*0d10*/  SYNCS.EXCH.64 URZ, [UR4+0x110], UR6 ;  /* 0x0001100604ff75b2 */ /* 0x0008620008000100 */
[----:B------:R4:W1:Y:S01]  /*0d20*/  SYNCS.EXCH.64 URZ, [UR4+0x130], UR8 ;  /* 0x0001300804ff75b2 */ /* 0x0008620008000100 */
[----:B------:R4:W1:Y:S01]  /*0d30*/  SYNCS.EXCH.64 URZ, [UR4+0x118], UR6 ;  /* 0x0001180604ff75b2 */ /* 0x0008620008000100 */
[----:B------:R4:W1:Y:S02]  /*0d40*/  SYNCS.EXCH.64 URZ, [UR4+0x138], UR8 ;  /* 0x0001380804ff75b2 */ /* 0x0008640008000100 */
[----:B----4-:R-:W-:Y:S01]  /*0d50*/  NOP ;  /* 0x0000000000007918 */ /* 0x010fe20000000000 */
.L_x_14:
[----:B------:R-:W4:Y:S01]  /*0d60*/  SHFL.IDX PT, R0, R57, RZ, 0x1f ;  /* 0x00001fff39007589 */ /* 0x000f2200000e0000 */
[----:B------:R-:W-:Y:S01]  /*0d70*/  ISETP.NE.OR P0, PT, RZ, UR21, !P0 ;  /* 0x00000015ff007c0c */ /* 0x000fe2000c705670 */
[----:B------:R-:W-:Y:S01]  /*0d80*/  NOP ;  /* 0x0000000000007918 */ /* 0x000fe20000000000 */
[----:B----4-:R-:W-:-:S13]  /*0d90*/  ISETP.NE.AND P1, PT, R0, 0x3, PT ;  /* 0x000000030000780c */ /* 0x010fda0003f25270 */
[----:B------:R-:W-:Y:S05]  /*0da0*/  @P1 BRA `(.L_x_15) ;  /* 0x0000000000381947 */ /* 0x000fea0003800000 */
[----:B--2---:R-:W2:Y:S01]  /*0db0*/  S2UR UR5, SR_CgaCtaId ;  /* 0x00000000000579c3 */ /* 0x004ea20000008800 */
[----:B---3--:R-:W-:Y:S01]  /*0dc0*/  UMOV UR4, 0x400 ;  /* 0x0000040000047882 */ /* 0x008fe20000000000 */
[----:B------:R-:W-:Y:S01]  /*0dd0*/  UMOV UR6, 0x20 ;  /* 0x0000002000067882 */ /* 0x000fe20000000000 */
[----:B------:R-:W-:Y:S01]  /*0de0*/  ELECT P1, URZ, PT ;  /* 0x0000000000ff782f */ /* 0x000fe20003820000 */
[----:B------:R-:W-:-:S04]  /*0df0*/  UIADD3 UR6, UPT, UPT, -UR6, 0x100000, URZ ;  /* 0x0010000006067890 */ /* 0x000fc8000fffe1ff */
[----:B------:R-:W-:Y:S02]  /*0e00*/  USHF.L.U32 UR7, UR6, 0xb, URZ ;  /* 0x0000000b06077899 */ /* 0x000fe400080006ff */
[----:B------:R-:W-:Y:S02]  /*0e10*/  USHF.L.U32 UR6, UR6, 0x1, URZ ;  /* 0x0000000106067899 */ /* 0x000fe400080006ff */
[----:B--2---:R-:W-:Y:S01]  /*0e20*/  ULEA UR4, UR5, UR4, 0x18 ;  /* 0x0000000405047291 */ /* 0x004fe2000f8ec0ff */
[----:B------:R-:W2:Y:S11]  /*0e30*/  FENCE.VIEW.ASYNC.S ;  /* 0x00000000000073c6 */ /* 0x000eb60000000000 */
[----:B--2---:R4:W2:Y:S01]  /*0e40*/  SYNCS.EXCH.64 URZ, [UR4+0x140], UR6 ;  /* 0x0001400604ff75b2 */ /* 0x0048a20008000100 */
[----:B------:R4:W3:Y:S01]  /*0e50*/  SYNCS.EXCH.64 URZ, [UR4+0x150], UR6 ;  /* 0x0001500604ff75b2 */ /* 0x0008e20008000100 */
[----:B------:R4:W1:Y:S01]  /*0e60*/  SYNCS.EXCH.64 URZ, [UR4+0x148], UR6 ;  /* 0x0001480604ff75b2 */ /* 0x0008620008000100 */
[----:B------:R4:W1:Y:S02]  /*0e70*/  SYNCS.EXCH.64 URZ, [UR4+0x158], UR6 ;  /* 0x0001580604ff75b2 */ /* 0x0008640008000100 */
[----:B----4-:R-:W-:Y:S01]  /*0e80*/  NOP ;  /* 0x0000000000007918 */ /* 0x010fe20000000000 */
.L_x_15:
[----:B---3--:R-:W3:Y:S01]  /*0e90*/  S2UR UR7, SR_CgaCtaId ;  /* 0x00000000000779c3 */ /* 0x008ee20000008800 */
[----:B------:R-:W-:Y:S01]  /*0ea0*/  VOTEU.ALL UP0, P0 ;  /* 0x0000000000ff7886 */ /* 0x000fe20000000000 */
[----:B--2---:R-:W-:Y:S01]  /*0eb0*/  UMOV UR4, 0x20 ;  /* 0x0000002000047882 */ /* 0x004fe20000000000 */
[----:B------:R-:W2:Y:S01]  /*0ec0*/  LDCU UR34, c[0x0][0x36c] ;  /* 0x00006d80ff2277ac */ /* 0x000ea20008000800 */
[----:B------:R-:W-:Y:S01]  /*0ed0*/  NOP ;  /* 0x0000000000007918 */ /* 0x000fe20000000000 */
[----:B------:R-:W-:Y:S01]  /*0ee0*/  LOP3.LUT R0, R70, 0x1f, RZ, 0xc0, !PT ;  /* 0x0000001f46007812 */ /* 0x000fe200078ec0ff */
[----:B------:R-:W-:Y:S01]  /*0ef0*/  @!UP0 UMOV UR6, 0x400 ;  /* 0x0000040000068882 */ /* 0x000fe20000000000 */
[----:B------:R-:W-:-:S04]  /*0f00*/  @!UP0 UIADD3 UR4, UPT, UPT, -UR4, 0x100000, URZ ;  /* 0x0010000004048890 */ /* 0x000fc8000fffe1ff */
[----:B------:R-:W-:Y:S02]  /*0f10*/  @!UP0 USHF.L.U32 UR5, UR4, 0xb, URZ ;  /* 0x0000000b04058899 */ /* 0x000fe400080006ff */
[----:B------:R-:W-:Y:S02]  /*0f20*/  @!UP0 USHF.L.U32 UR4, UR4, 0x1, URZ ;  /* 0x0000000104048899 */ /* 0x000fe400080006ff */
[----:B------:R-:W-:Y:S02]  /*0f30*/  UISETP.NE.AND UP6, UPT, UR21, URZ, UPT ;  /* 0x000000ff1500728c */ /* 0x000fe4000bfc5270 */
[----:B--2---:R-:W-:Y:S02]  /*0f40*/  UISETP.EQ.U32.AND UP1, UPT, UR34, 0x1, UPT ;  /* 0x000000012200788c */ /* 0x004fe4000bf22070 */
[----:B---3--:R-:W-:Y:S01]  /*0f50*/  @!UP0 ULEA UR6, UR7, UR6, 0x18 ;  /* 0x0000000607068291 */ /* 0x008fe2000f8ec0ff */
[----:B------:R-:W-:Y:S01]  /*0f60*/  VOTEU.ALL UP0, P0 ;  /* 0x0000000000ff7886 */ /* 0x000fe20000000000 */
[----:B------:R-:W2:Y:S10]  /*0f70*/  FENCE.VIEW.ASYNC.S ;  /* 0x00000000000073c6 */ /* 0x000eb40000000000 */
[----:B--2---:R2:W3:Y:S01]  /*0f80*/  @!UP0 SYNCS.EXCH.64 URZ, [UR6+0x160], UR4 ;  /* 0x0001600406ff85b2 */ /* 0x0044e20008000100 */
[----:B------:R-:W-:Y:S05]  /*0f90*/  BRA.U !UP1, `(.L_x_16) ;  /* 0x0000000109087547 */ /* 0x000fea000b800000 */
[----:B-1-3--:R-:W-:Y:S01]  /*0fa0*/  UCGABAR_ARV ;  /* 0x00000000000079c7 */ /* 0x00afe20008000000 */
[----:B------:R-:W-:Y:S05]  /*0fb0*/  BRA `(.L_x_17) ;  /* 0x0000000000047947 */ /* 0x000fea0003800000 */
.L_x_16:
[----:B-1-3--:R-:W-:Y:S01]  /*0fc0*/  NOP ;  /* 0x0000000000007918 */ /* 0x00afe20000000000 */
.L_x_17:
[----:B------:R-:W1:Y:S01]  /*0fd0*/  S2UR UR27, SR_CTAID.X ;  /* 0x00000000001b79c3 */ /* 0x000e620000002500 */
[----:B------:R-:W-:-:S05]  /*0fe0*/  CS2R.32 R59, SR_CgaSize ;  /* 0x00000000003b7805 */ /* 0x000fca0000008a00 */
[----:B------:R-:W-:-:S05]  /*0ff0*/  IMAD R59, R59, -0xa0, RZ ;  /* 0xffffff603b3b7824 */ /* 0x000fca00078e02ff */
[----:B--2---:R-:W-:-:S14]  /*1000*/  R2UR UR5, R59 ;  /* 0x000000003b0572ca */ /* 0x004fdc00000e0000 */
[----:B------:R-:W2:Y:S01]  /*1010*/  LDCU UR5, c[0x0][UR5+0x2b0] ;  /* 0x00005600050577ac */ /* 0x000ea20008000800 */
[----:B------:R-:W-:-:S05]  /*1020*/  CS2R.32 R59, SR_CgaSize ;  /* 0x00000000003b7805 */ /* 0x000fca0000008a00 */
[----:B------:R-:W-:-:S05]  /*1030*/  IMAD R59, R59, -0xa0, RZ ;  /* 0xffffff603b3b7824 */ /* 0x000fca00078e02ff */
[----:B------:R-:W-:-:S14]  /*1040*/  R2UR UR4, R59 ;  /* 0x000000003b0472ca */ /* 0x000fdc00000e0000 */
[----:B------:R-:W3:Y:S01]  /*1050*/  LDCU UR4, c[0x0][UR4+0x2b4] ;  /* 0x00005680040477ac */ /* 0x000ee20008000800 */
[----:B------:R-:W4:Y:S01]  /*1060*/  S2UR UR20, SR_CTAID.Y ;  /* 0x00000000001479c3 */ /* 0x000f220000002600 */
[----:B------:R-:W-:-:S05]  /*1070*/  CS2R.32 R59, SR_CgaSize ;  /* 0x00000000003b7805 */ /* 0x000fca0000008a00 */
[----:B------:R-:W-:-:S05]  /*1080*/  IMAD R59, R59, -0xa0, RZ ;  /* 0xffffff603b3b7824 */ /* 0x000fca00078e02ff */
[----:B------:R-:W-:-:S14]  /*1090*/  R2UR UR8, R59 ;  /* 0x000000003b0872ca */ /* 0x000fdc00000e0000 */
[----:B------:R-:W3:Y:S01]  /*10a0*/  LDCU UR8, c[0x0][UR8+0x2a0] ;  /* 0x00005400080877ac */ /* 0x000ee20008000800 */
[----:B------:R-:W-:-:S05]  /*10b0*/  CS2R.32 R59, SR_CgaSize ;  /* 0x00000000003b7805 */ /* 0x000fca0000008a00 */
[----:B------:R-:W-:-:S05]  /*10c0*/  IMAD R59, R59, -0xa0, RZ ;  /* 0xffffff603b3b7824 */ /* 0x000fca00078e02ff */
[----:B------:R-:W-:-:S14]  /*10d0*/  R2UR UR9, R59 ;  /* 0x000000003b0972ca */ /* 0x000fdc00000e0000 */
[----:B------:R-:W3:Y:S01]  /*10e0*/  LDCU UR9, c[0x0][UR9+0x2a4] ;  /* 0x00005480090977ac */ /* 0x000ee20008000800 */
[----:B------:R-:W3:Y:S01]  /*10f0*/  S2UR UR10, SR_CgaCtaId ;  /* 0x00000000000a79c3 */ /* 0x000ee20000008800 */
[----:B------:R-:W3:Y:S01]  /*1100*/  LDCU UR24, c[0x0][0xb24] ;  /* 0x00016480ff1877ac */ /* 0x000ee20008000800 */
[----:B------:R-:W3:Y:S01]  /*1110*/  LDCU UR42, c[0x0][0xb24] ;  /* 0x00016480ff2a77ac */ /* 0x000ee20008000800 */
[----:B-1----:R-:W-:Y:S01]  /*1120*/  I2FP.F32.U32 R3, UR27 ;  /* 0x0000001b00037c45 */ /* 0x002fe20008201000 */
[----:B------:R-:W1:Y:S04]  /*1130*/  LDCU UR29, c[0x0][0xb30] ;  /* 0x00016600ff1d77ac */ /* 0x000e680008000800 */
[----:B--2---:R-:W-:Y:S01]  /*1140*/  FMUL R3, R3, UR5 ;  /* 0x0000000503037c20 */ /* 0x004fe20008400000 */
[----:B------:R-:W-:Y:S01]  /*1150*/  UMOV UR13, 0x11 ;  /* 0x00000011000d7882 */ /* 0x000fe20000000000 */
[----:B------:R-:W-:Y:S01]  /*1160*/  UMOV UR14, 0x5 ;  /* 0x00000005000e7882 */ /* 0x000fe20000000000 */
[----:B----4-:R-:W-:-:S03]  /*1170*/  I2FP.F32.U32 R2, UR20 ;  /* 0x0000001400027c45 */ /* 0x010fc60008201000 */
[----:B------:R-:W2:Y:S02]  /*1180*/  F2I.U32.TRUNC.NTZ R3, R3 ;  /* 0x0000000300037305 */ /* 0x000ea4000020f000 */
[----:B---3--:R-:W-:Y:S01]  /*1190*/  FMUL R2, R2, UR4 ;  /* 0x0000000402027c20 */ /* 0x008fe20008400000 */
[----:B------:R-:W-:Y:S02]  /*11a0*/  ULOP3.LUT UR4, UR10, 0x4, URZ, 0xc0, !UPT ;  /* 0x000000040a047892 */ /* 0x000fe4000f8ec0ff */
[----:B------:R-:W-:-:S03]  /*11b0*/  ULOP3.LUT UR7, UR10, 0x3, URZ, 0xc0, !UPT ;  /* 0x000000030a077892 */ /* 0x000fc6000f8ec0ff */
[----:B------:R-:W3:Y:S01]  /*11c0*/  F2I.U32.TRUNC.NTZ R2, R2 ;  /* 0x0000000200027305 */ /* 0x000ee2000020f000 */
[----:B------:R-:W-:Y:S02]  /*11d0*/  ULOP3.LUT UR4, UR4, 0x1, UR10, 0xf8, !UPT ;  /* 0x0000000104047892 */ /* 0x000fe4000f8ef80a */
[----:B------:R-:W-:Y:S02]  /*11e0*/  UISETP.GT.U32.AND UP1, UPT, UR7, 0xffff, UPT ;  /* 0x0000ffff0700788c */ /* 0x000fe4000bf24070 */
[----:B------:R-:W-:Y:S01]  /*11f0*/  UISETP.GT.U32.AND UP0, UPT, UR4, 0xffff, UPT ;  /* 0x0000ffff0400788c */ /* 0x000fe2000bf04070 */
[----:B--2---:R-:W-:Y:S01]  /*1200*/  R2UR UR5, R3 ;  /* 0x00000000030572ca */ /* 0x004fe200000e0000 */
[----:B------:R-:W-:Y:S01]  /*1210*/  USHF.R.U32.HI UR12, URZ, 0x1, UR10 ;  /* 0x00000001ff0c7899 */ /* 0x000fe2000801160a */
[----:B------:R-:W-:Y:S01]  /*1220*/  PRMT R3, RZ, 0x7610, R3 ;  /* 0x00007610ff037816 */ /* 0x000fe20000000003 */
[----:B------:R-:W-:Y:S02]  /*1230*/  USEL UR25, UR4, 0xffff, !UP0 ;  /* 0x0000ffff04197887 */ /* 0x000fe4000c000000 */
[----:B------:R-:W-:-:S02]  /*1240*/  USHF.R.U32.HI UR11, URZ, 0x2, UR10 ;  /* 0x00000002ff0b7899 */ /* 0x000fc4000801160a */
[----:B------:R-:W-:Y:S01]  /*1250*/  USHF.L.U32 UR31, UR10, 0x9, URZ ;  /* 0x000000090a1f7899 */ /* 0x000fe200080006ff */
[----:B---3--:R-:W-:Y:S01]  /*1260*/  R2UR UR6, R2 ;  /* 0x00000000020672ca */ /* 0x008fe200000e0000 */
[----:B------:R-:W-:Y:S01]  /*1270*/  USHF.L.U32 UR30, UR10, 0x8, URZ ;  /* 0x000000080a1e7899 */ /* 0x000fe200080006ff */
[----:B------:R-:W-:Y:S01]  /*1280*/  PRMT R2, RZ, 0x7610, R2 ;  /* 0x00007610ff027816 */ /* 0x000fe20000000002 */
[----:B------:R-:W-:Y:S02]  /*1290*/  USEL UR26, UR7, 0xffff, !UP1 ;  /* 0x0000ffff071a7887 */ /* 0x000fe4000c800000 */
[----:B------:R-:W-:-:S04]  /*12a0*/  UIADD3 UR5, UPT, UPT, -UR5, URZ, URZ ;  /* 0x000000ff05057290 */ /* 0x000fc8000fffe1ff */
[----:B------:R-:W-:-:S04]  /*12b0*/  UIMAD UR5, UR8, UR5, UR27 ;  /* 0x00000005080572a4 */ /* 0x000fc8000f8e021b */
[----:B------:R-:W-:Y:S02]  /*12c0*/  UIADD3 UR4, UPT, UPT, -UR6, URZ, URZ ;  /* 0x000000ff06047290 */ /* 0x000fe4000fffe1ff */
[----:B------:R-:W-:Y:S02]  /*12d0*/  IMAD.U32 R59, RZ, RZ, UR5 ;  /* 0x00000005ff3b7e24 */ /* 0x000fe4000f8e00ff */
[----:B------:R-:W-:-:S06]  /*12e0*/  UIMAD UR4, UR9, UR4, UR20 ;  /* 0x00000004090472a4 */ /* 0x000fcc000f8e0214 */
[----:B------:R-:W-:Y:S01]  /*12f0*/  IMAD.U32 R58, RZ, RZ, UR4 ;  /* 0x00000004ff3a7e24 */ /* 0x000fe2000f8e00ff */
[----:B-1----:R-:W-:Y:S06]  /*1300*/  BRA.U UP6, `(.L_x_18) ;  /* 0x00000001066c7547 */ /* 0x002fec000b800000 */
[----:B------:R-:W-:Y:S02]  /*1310*/  R2UR UR15, R58 ;  /* 0x000000003a0f72ca */ /* 0x000fe400000e0000 */
[----:B------:R-:W-:-:S11]  /*1320*/  R2UR UR5, R59 ;  /* 0x000000003b0572ca */ /* 0x000fd600000e0000 */
[----:B------:R-:W-:Y:S02]  /*1330*/  UISETP.NE.AND UP0, UPT, UR15, URZ, UPT ;  /* 0x000000ff0f00728c */ /* 0x000fe4000bf05270 */
[----:B------:R-:W-:Y:S02]  /*1340*/  UISETP.NE.AND UP2, UPT, UR15, 0x1, UPT ;  /* 0x000000010f00788c */ /* 0x000fe4000bf45270 */
[----:B------:R-:W-:Y:S02]  /*1350*/  ULOP3.LUT UR4, UR5, 0x2, URZ, 0x3c, !UPT ;  /* 0x0000000205047892 */ /* 0x000fe4000f8e3cff */
[----:B------:R-:W-:Y:S02]  /*1360*/  UISETP.GT.U32.AND UP4, UPT, UR5, 0x1, UP0 ;  /* 0x000000010500788c */ /* 0x000fe40008784070 */
[----:B------:R-:W-:Y:S02]  /*1370*/  UISETP.GT.U32.AND UP3, UPT, UR5, 0x1, UP2 ;  /* 0x000000010500788c */ /* 0x000fe40009764070 */
[----:B------:R-:W-:-:S02]  /*1380*/  UISETP.GT.U32.AND UP1, UPT, UR4, 0x1, UP0 ;  /* 0x000000010400788c */ /* 0x000fc40008724070 */
[----:B------:R-:W-:Y:S02]  /*1390*/  ULOP3.LUT UR10, UR5, 0xfffffffe, URZ, 0xc0, !UPT ;  /* 0xfffffffe050a7892 */ /* 0x000fe4000f8ec0ff */
[----:B------:R-:W-:Y:S02]  /*13a0*/  UISETP.GT.U32.AND UP0, UPT, UR4, 0x1, UP2 ;  /* 0x000000010400788c */ /* 0x000fe40009704070 */
[----:B------:R-:W-:Y:S02]  /*13b0*/  USEL UR6, URZ, 0x1, UP4 ;  /* 0x00000001ff067887 */ /* 0x000fe4000a000000 */
[----:B------:R-:W-:Y:S02]  /*13c0*/  USEL UR5, URZ, 0x10, UP3 ;  /* 0x00000010ff057887 */ /* 0x000fe40009800000 */
[----:B------:R-:W-:Y:S02]  /*13d0*/  USEL UR4, URZ, 0x2, UP4 ;  /* 0x00000002ff047887 */ /* 0x000fe4000a000000 */
[----:B------:R-:W-:-:S02]  /*13e0*/  USEL UR9, URZ, 0x20, UP3 ;  /* 0x00000020ff097887 */ /* 0x000fc40009800000 */
[----:B------:R-:W-:Y:S02]  /*13f0*/  USEL UR8, URZ, 0x4, UP1 ;  /* 0x00000004ff087887 */ /* 0x000fe40008800000 */
[----:B------:R-:W-:Y:S02]  /*1400*/  UIADD3 UR4, UPT, UPT, UR4, UR5, UR6 ;  /* 0x0000000504047290 */ /* 0x000fe4000fffe006 */
[----:B------:R-:W-:Y:S02]  /*1410*/  USEL UR6, URZ, 0x8, UP1 ;  /* 0x00000008ff067887 */ /* 0x000fe40008800000 */
[----:B------:R-:W-:Y:S02]  /*1420*/  USEL UR7, URZ, 0x40, UP0 ;  /* 0x00000040ff077887 */ /* 0x000fe40008000000 */
[----:B------:R-:W-:Y:S02]  /*1430*/  UIADD3 UR5, UPT, UPT, UR8, UR9, UR4 ;  /* 0x0000000908057290 */ /* 0x000fe4000fffe004 */
[----:B------:R-:W-:-:S02]  /*1440*/  ULEA UR4, UR15, UR10, 0x2 ;  /* 0x0000000a0f047291 */ /* 0x000fc4000f8e10ff */
[----:B------:R-:W-:Y:S02]  /*1450*/  USEL UR8, URZ, 0x80, UP0 ;  /* 0x00000080ff087887 */ /* 0x000fe40008000000 */
[----:B------:R-:W-:-:S03]  /*1460*/  UIADD3 UR5, UPT, UPT, UR6, UR7, UR5 ;  /* 0x0000000706057290 */ /* 0x000fc6000fffe005 */
[----:B------:R-:W-:Y:S01]  /*1470*/  UMOV UR6, 0x3 ;  /* 0x0000000300067882 */ /* 0x000fe20000000000 */
[----:B------:R-:W-:Y:S02]  /*1480*/  UIADD3 UR5, UPT, UPT, UR5, UR8, URZ ;  /* 0x0000000805057290 */ /* 0x000fe4000fffe0ff */
[----:B------:R-:W-:-:S04]  /*1490*/  USHF.L.U32 UR4, UR6, UR4, URZ ;  /* 0x0000000406047299 */ /* 0x000fc800080006ff */
[----:B------:R-:W-:Y:S02]  /*14a0*/  IMAD.U32 R3, RZ, RZ, UR5 ;  /* 0x00000005ff037e24 */ /* 0x000fe4000f8e00ff */
[----:B------:R-:W-:-:S07]  /*14b0*/  IMAD.U32 R2, RZ, RZ, UR4 ;  /* 0x00000004ff027e24 */ /* 0x000fce000f8e00ff */
.L_x_18:
[----:B------:R-:W1:Y:S01]  /*14c0*/  S2UR UR36, SR_CTAID.Z ;  /* 0x00000000002479c3 */ /* 0x000e620000002700 */
[----:B------:R-:W-:Y:S02]  /*14d0*/  UISETP.GE.AND UP0, UPT, UR24, 0x1, UPT ;  /* 0x000000011800788c */ /* 0x000fe4000bf06270 */
[----:B------:R-:W-:Y:S02]  /*14e0*/  ULOP3.LUT UR26, UR26, 0xffff, URZ, 0xc0, !UPT ;  /* 0x0000ffff1a1a7892 */ /* 0x000fe4000f8ec0ff */
[----:B------:R-:W-:Y:S02]  /*14f0*/  ULOP3.LUT UR25, UR25, 0xffff, URZ, 0xc0, !UPT ;  /* 0x0000ffff19197892 */ /* 0x000fe4000f8ec0ff */
[----:B------:R-:W-:Y:S02]  /*1500*/  UISETP.NE.AND UP3, UPT, UR21, 0x2, UPT ;  /* 0x000000021500788c */ /* 0x000fe4000bf65270 */
[----:B------:R-:W-:Y:S02]  /*1510*/  ULOP3.LUT UR33, UR12, 0x1, URZ, 0xc0, !UPT ;  /* 0x000000010c217892 */ /* 0x000fe4000f8ec0ff */
[----:B------:R-:W-:-:S02]  /*1520*/  ULOP3.LUT UR32, UR11, 0x1, URZ, 0xc0, !UPT ;  /* 0x000000010b207892 */ /* 0x000fc4000f8ec0ff */
[----:B------:R-:W-:Y:S02]  /*1530*/  ULOP3.LUT UR31, UR31, 0x800, URZ, 0xc0, !UPT ;  /* 0x000008001f1f7892 */ /* 0x000fe4000f8ec0ff */
[----:B------:R-:W-:Y:S02]  /*1540*/  ULOP3.LUT UR30, UR30, 0x200, URZ, 0xc0, !UPT ;  /* 0x000002001e1e7892 */ /* 0x000fe4000f8ec0ff */
[----:B------:R-:W-:Y:S02]  /*1550*/  USHF.L.U32 UR26, UR13, UR26, URZ ;  /* 0x0000001a0d1a7299 */ /* 0x000fe400080006ff */
[----:B------:R-:W-:Y:S01]  /*1560*/  USHF.L.U32 UR25, UR14, UR25, URZ ;  /* 0x000000190e197299 */ /* 0x000fe200080006ff */
[----:B------:R-:W-:Y:S01]  /*1570*/  UMOV UR16, UR27 ;  /* 0x0000001b00107c82 */ /* 0x000fe20008000000 */
[----:B------:R-:W-:Y:S10]  /*1580*/  BRA.U !UP0, `(.L_x_19) ;  /* 0x0000000108d47547 */ /* 0x000ff4000b800000 */
[----:B------:R-:W2:Y:S01]  /*1590*/  LDCU.128 UR12, c[0x0][0xb10] ;  /* 0x00016200ff0c77ac */ /* 0x000ea20008000c00 */
[----:B------:R-:W3:Y:S01]  /*15a0*/  LDCU UR6, c[0x0][0x370] ;  /* 0x00006e00ff0677ac */ /* 0x000ee20008000800 */
[----:B------:R-:W4:Y:S01]  /*15b0*/  LDCU UR5, c[0x0][0x374] ;  /* 0x00006e80ff0577ac */ /* 0x000f220008000800 */
[----:B------:R-:W1:Y:S01]  /*15c0*/  LDCU UR28, c[0x0][0xb0c] ;  /* 0x00016180ff1c77ac */ /* 0x000e620008000800 */
[----:B------:R-:W1:Y:S01]  /*15d0*/  LDCU UR4, c[0x0][0xb20] ;  /* 0x00016400ff0477ac */ /* 0x000e620008000800 */
[----:B------:R-:W1:Y:S01]  /*15e0*/  LDCU.64 UR8, c[0x0][0xb28] ;  /* 0x00016500ff0877ac */ /* 0x000e620008000a00 */
[----:B--2---:R-:W-:Y:S02]  /*15f0*/  UISETP.NE.AND UP0, UPT, UR14, 0x1, UPT ;  /* 0x000000010e00788c */ /* 0x004fe4000bf05270 */
[----:B----4-:R-:W-:Y:S02]  /*1600*/  UIMAD.WIDE.U32 UR10, UR5, UR15, URZ ;  /* 0x0000000f050a72a5 */ /* 0x010fe4000f8e00ff */
[----:B---3--:R-:W-:-:S02]  /*1610*/  UIMAD.WIDE.U32 UR18, UR6, UR12, URZ ;  /* 0x0000000c061272a5 */ /* 0x008fc4000f8e00ff */
[----:B-1----:R-:W-:Y:S02]  /*1620*/  UISETP.NE.AND UP1, UPT, UR28, 0x1, UPT ;  /* 0x000000011c00788c */ /* 0x002fe4000bf25270 */
[----:B------:R-:W-:Y:S01]  /*1630*/  UISETP.NE.AND UP2, UPT, UR24, 0x1, UPT ;  /* 0x000000011800788c */ /* 0x000fe2000bf45270 */
[----:B------:R-:W-:Y:S02]  /*1640*/  UMOV UR10, UR11 ;  /* 0x0000000b000a7c82 */ /* 0x000fe40008000000 */
[----:B------:R-:W-:Y:S01]  /*1650*/  UMOV UR18, UR19 ;  /* 0x0000001300127c82 */ /* 0x000fe20008000000 */
[----:B------:R-:W-:Y:S02]  /*1660*/  @UP0 USHF.R.U32.HI UR5, URZ, UR4, UR10 ;  /* 0x00000004ff050299 */ /* 0x000fe4000801160a */
[----:B------:R-:W-:Y:S02]  /*1670*/  UIMAD.WIDE.U32 UR22, UR20, UR15, URZ ;  /* 0x0000000f141672a5 */ /* 0x000fe4000f8e00ff */
[----:B------:R-:W-:-:S02]  /*1680*/  UIMAD.WIDE.U32 UR10, UR5, UR8, URZ ;  /* 0x00000008050a72a5 */ /* 0x000fc4000f8e00ff */
[----:B------:R-:W-:Y:S02]  /*1690*/  @UP1 USHF.R.U32.HI UR6, URZ, UR13, UR18 ;  /* 0x0000000dff061299 */ /* 0x000fe40008011612 */
[----:B------:R-:W-:Y:S02]  /*16a0*/  UIMAD.WIDE.U32 UR16, UR27, UR12, URZ ;  /* 0x0000000c1b1072a5 */ /* 0x000fe4000f8e00ff */
[----:B------:R-:W-:Y:S01]  /*16b0*/  UIMAD.WIDE.U32 UR18, UR6, UR8, URZ ;  /* 0x00000008061272a5 */ /* 0x000fe2000f8e00ff */
[----:B------:R-:W-:Y:S01]  /*16c0*/  UMOV UR22, UR23 ;  /* 0x0000001700167c82 */ /* 0x000fe20008000000 */
[----:B------:R-:W-:Y:S01]  /*16d0*/  UMOV UR10, UR11 ;  /* 0x0000000b000a7c82 */ /* 0x000fe20008000000 */
[----:B------:R-:W-:Y:S02]  /*16e0*/  USHF.R.U32.HI UR22, URZ, UR4, UR22 ;  /* 0x00000004ff167299 */ /* 0x000fe40008011616 */
[----:B------:R-:W-:Y:S02]  /*16f0*/  @UP2 USHF.R.U32.HI UR5, URZ, UR9, UR10 ;  /* 0x00000009ff052299 */ /* 0x000fe4000801160a */
[----:B------:R-:W-:Y:S01]  /*1700*/  UMOV UR7, UR19 ;  /* 0x0000001300077c82 */ /* 0x000fe20008000000 */
[----:B------:R-:W-:Y:S01]  /*1710*/  UMOV UR16, UR17 ;  /* 0x0000001100107c82 */ /* 0x000fe20008000000 */
[----:B------:R-:W-:-:S02]  /*1720*/  @UP2 USHF.R.U32.HI UR6, URZ, UR9, UR7 ;  /* 0x00000009ff062299 */ /* 0x000fc40008011607 */
[----:B------:R-:W-:Y:S02]  /*1730*/  USHF.R.U32.HI UR16, URZ, UR13, UR16 ;  /* 0x0000000dff107299 */ /* 0x000fe40008011610 */
[----:B------:R-:W-:Y:S02]  /*1740*/  USEL UR4, UR20, UR22, !UP0 ;  /* 0x0000001614047287 */ /* 0x000fe4000c000000 */
[----:B------:R-:W-:Y:S02]  /*1750*/  UIMAD UR7, UR5, UR24, URZ ;  /* 0x00000018050772a4 */ /* 0x000fe4000f8e02ff */
[----:B------:R-:W-:Y:S02]  /*1760*/  USEL UR5, UR27, UR16, !UP1 ;  /* 0x000000101b057287 */ /* 0x000fe4000c800000 */
[----:B------:R-:W-:Y:S02]  /*1770*/  UIMAD UR12, UR6, UR24, URZ ;  /* 0x00000018060c72a4 */ /* 0x000fe4000f8e02ff */
[----:B------:R-:W-:-:S02]  /*1780*/  UISETP.GE.AND UP0, UPT, UR4, UR7, UPT ;  /* 0x000000070400728c */ /* 0x000fc4000bf06270 */
[----:B------:R-:W-:Y:S02]  /*1790*/  UIMAD.WIDE.U32 UR10, UR4, UR8, URZ ;  /* 0x00000008040a72a5 */ /* 0x000fe4000f8e00ff */
[----:B------:R-:W-:Y:S02]  /*17a0*/  UISETP.GE.OR UP0, UPT, UR5, UR12, UP0 ;  /* 0x0000000c0500728c */ /* 0x000fe40008706670 */
[----:B------:R-:W-:Y:S02]  /*17b0*/  UIMAD.WIDE.U32 UR12, UR5, UR8, URZ ;  /* 0x00000008050c72a5 */ /* 0x000fe4000f8e00ff */
[----:B------:R-:W-:Y:S01]  /*17c0*/  UIADD3 UR10, UPT, UPT, -UR4, URZ, URZ ;  /* 0x000000ff040a7290 */ /* 0x000fe2000fffe1ff */
[----:B------:R-:W-:Y:S01]  /*17d0*/  UMOV UR8, UR11 ;  /* 0x0000000b00087c82 */ /* 0x000fe20008000000 */
[----:B------:R-:W-:Y:S02]  /*17e0*/  UIADD3 UR16, UPT, UPT, -UR5, URZ, URZ ;  /* 0x000000ff05107290 */ /* 0x000fe4000fffe1ff */
[----:B------:R-:W-:-:S03]  /*17f0*/  USHF.R.U32.HI UR8, URZ, UR9, UR8 ;  /* 0x00000009ff087299 */ /* 0x000fc60008011608 */
[----:B------:R-:W-:Y:S01]  /*1800*/  @!UP0 UMOV UR7, UR13 ;  /* 0x0000000d00078c82 */ /* 0x000fe20008000000 */
[----:B------:R-:W-:Y:S02]  /*1810*/  UIMAD UR20, UR14, UR10, UR20 ;  /* 0x0000000a0e1472a4 */ /* 0x000fe4000f8e0214 */
[----:B------:R-:W-:Y:S02]  /*1820*/  USEL UR8, UR4, UR8, !UP2 ;  /* 0x0000000804087287 */ /* 0x000fe4000d000000 */
[----:B------:R-:W-:Y:S02]  /*1830*/  @!UP0 USHF.R.U32.HI UR7, URZ, UR9, UR7 ;  /* 0x00000009ff078299 */ /* 0x000fe40008011607 */
[----:B------:R-:W-:Y:S02]  /*1840*/  UIADD3 UR9, UPT, UPT, -UR8, URZ, URZ ;  /* 0x000000ff08097290 */ /* 0x000fe4000fffe1ff */
[----:B------:R-:W-:Y:S02]  /*1850*/  @!UP0 USEL UR7, UR5, UR7, !UP2 ;  /* 0x0000000705078287 */ /* 0x000fe4000d000000 */
[----:B------:R-:W-:-:S02]  /*1860*/  UIMAD UR9, UR24, UR9, UR4 ;  /* 0x00000009180972a4 */ /* 0x000fc4000f8e0204 */
[----:B------:R-:W-:Y:S02]  /*1870*/  @!UP0 UIADD3 UR8, UPT, UPT, UR8, -UR7, URZ ;  /* 0x8000000708088290 */ /* 0x000fe4000fffe0ff */
[----:B------:R-:W-:Y:S02]  /*1880*/  @!UP0 UIMAD UR6, UR9, UR6, UR7 ;  /* 0x00000006090682a4 */ /* 0x000fe4000f8e0207 */
[----:B------:R-:W-:Y:S02]  /*1890*/  @!UP0 UIMAD UR4, UR8, UR24, UR5 ;  /* 0x00000018080482a4 */ /* 0x000fe4000f8e0205 */
[----:B------:R-:W-:Y:S02]  /*18a0*/  UIMAD UR16, UR28, UR16, UR27 ;  /* 0x000000101c1072a4 */ /* 0x000fe4000f8e021b */
[----:B------:R-:W-:Y:S01]  /*18b0*/  UIMAD UR20, UR4, UR14, UR20 ;  /* 0x0000000e041472a4 */ /* 0x000fe2000f8e0214 */
[----:B------:R-:W-:Y:S02]  /*18c0*/  @!UP0 UMOV UR5, UR6 ;  /* 0x0000000600058c82 */ /* 0x000fe40008000000 */
[----:B------:R-:W-:-:S12]  /*18d0*/  UIMAD UR16, UR5, UR28, UR16 ;  /* 0x0000001c051072a4 */ /* 0x000fd8000f8e0210 */
.L_x_19:
[----:B------:R-:W-:-:S09]  /*18e0*/  UISETP.NE.AND UP0, UPT, UR29, 0x1, UPT ;  /* 0x000000011d00788c */ /* 0x000fd2000bf05270 */
[----:B------:R-:W-:Y:S05]  /*18f0*/  BRA.U UP0, `(.L_x_20) ;  /* 0x0000000100447547 */ /* 0x000fea000b800000 */
[----:B------:R-:W2:Y:S01]  /*1900*/  LDCU.128 UR8, c[0x0][0xb10] ;  /* 0x00016200ff0877ac */ /* 0x000ea20008000c00 */
[----:B------:R-:W3:Y:S01]  /*1910*/  LDCU UR12, c[0x0][0xb0c] ;  /* 0x00016180ff0c77ac */ /* 0x000ee20008000800 */
[----:B------:R-:W4:Y:S01]  /*1920*/  LDCU UR13, c[0x0][0xb20] ;  /* 0x00016400ff0d77ac */ /* 0x000f220008000800 */
[----:B--2---:R-:W-:Y:S02]  /*1930*/  UIMAD.WIDE.U32 UR6, UR16, UR8, URZ ;  /* 0x00000008100672a5 */ /* 0x004fe4000f8e00ff */
[----:B------:R-:W-:Y:S02]  /*1940*/  UIMAD.WIDE.U32 UR4, UR20, UR11, URZ ;  /* 0x0000000b140472a5 */ /* 0x000fe4000f8e00ff */
[----:B---3--:R-:W-:Y:S02]  /*1950*/  UISETP.NE.AND UP1, UPT, UR12, 0x1, UPT ;  /* 0x000000010c00788c */ /* 0x008fe4000bf25270 */
[----:B------:R-:W-:Y:S01]  /*1960*/  UISETP.NE.AND UP0, UPT, UR10, 0x1, UPT ;  /* 0x000000010a00788c */ /* 0x000fe2000bf05270 */
[----:B------:R-:W-:-:S02]  /*1970*/  UMOV UR6, UR7 ;  /* 0x0000000700067c82 */ /* 0x000fc40008000000 */
[----:B------:R-:W-:Y:S01]  /*1980*/  UMOV UR4, UR5 ;  /* 0x0000000500047c82 */ /* 0x000fe20008000000 */
[----:B------:R-:W-:Y:S02]  /*1990*/  USHF.R.U32.HI UR6, URZ, UR9, UR6 ;  /* 0x00000009ff067299 */ /* 0x000fe40008011606 */
[----:B----4-:R-:W-:Y:S02]  /*19a0*/  USHF.R.U32.HI UR4, URZ, UR13, UR4 ;  /* 0x0000000dff047299 */ /* 0x010fe40008011604 */
[----:B------:R-:W-:Y:S02]  /*19b0*/  USEL UR5, UR16, UR6, !UP1 ;  /* 0x0000000610057287 */ /* 0x000fe4000c800000 */
[----:B------:R-:W-:-:S04]  /*19c0*/  USEL UR4, UR20, UR4, !UP0 ;  /* 0x0000000414047287 */ /* 0x000fc8000c000000 */
[----:B------:R-:W-:Y:S02]  /*19d0*/  UIADD3 UR6, UPT, UPT, -UR4, UR5, URZ ;  /* 0x0000000504067290 */ /* 0x000fe4000fffe1ff */
[----:B------:R-:W-:Y:S02]  /*19e0*/  UIADD3 UR4, UPT, UPT, UR4, -UR5, URZ ;  /* 0x8000000504047290 */ /* 0x000fe4000fffe0ff */
[----:B------:R-:W-:Y:S02]  /*19f0*/  UIMAD UR20, UR6, UR10, UR20 ;  /* 0x0000000a061472a4 */ /* 0x000fe4000f8e0214 */
[----:B------:R-:W-:-:S12]  /*1a00*/  UIMAD UR16, UR4, UR12, UR16 ;  /* 0x0000000c041072a4 */ /* 0x000fd8000f8e0210 */
.L_x_20:
[----:B------:R-:W-:-:S09]  /*1a10*/  UISETP.EQ.U32.AND UP0, UPT, UR34, 0x1, UPT ;  /* 0x000000012200788c */ /* 0x000fd2000bf02070 */
[----:B------:R-:W-:Y:S05]  /*1a20*/  BRA.U !UP0, `(.L_x_21) ;  /* 0x00000001080c7547 */ /* 0x000fea000b800000 */
[----:B------:R-:W-:Y:S01]  /*1a30*/  UCGABAR_WAIT ;  /* 0x0000000000007dc7 */ /* 0x000fe20008000000 */
[----:B------:R-:W-:Y:S01]  /*1a40*/  CCTL.IVALL ;  /* 0x00000000ff00798f */ /* 0x000fe20002000000 */
[----:B------:R-:W-:Y:S05]  /*1a50*/  BRA `(.L_x_22) ;  /* 0x0000000000047947 */ /* 0x000fea0003800000 */
.L_x_21:
[----:B------:R-:W-:Y:S06]  /*1a60*/  BAR.SYNC.DEFER_BLOCKING 0x0 ;  /* 0x0000000000007b1d */ /* 0x000fec0000010000 */
.L_x_22:
[----:B------:R-:W-:Y:S05]  /*1a70*/  BRA.U UP3, `(.L_x_23) ;  /* 0x0000001503b87547 */ /* 0x000fea000b800000 */
[----:B------:R-:W2:Y:S01]  /*1a80*/  S2UR UR8, SR_CgaCtaId ;  /* 0x00000000000879c3 */ /* 0x000ea20000008800 */
[----:B------:R-:W3:Y:S01]  /*1a90*/  LDCU UR7, c[0x0][0x38c] ;  /* 0x00007180ff0777ac */ /* 0x000ee20008000800 */
[----:B------:R-:W-:Y:S01]  /*1aa0*/  PLOP3.LUT P1, PT, PT, PT, UP5, 0x80, 0x8 ;  /* 0x000000000008781c */ /* 0x000fe20003f2f058 */
[----:B------:R-:W-:Y:S01]  /*1ab0*/  IMAD.MOV.U32 R12, RZ, RZ, 0x1 ;  /* 0x00000001ff0c7424 */ /* 0x000fe200078e00ff */
[----:B------:R-:W-:Y:S01]  /*1ac0*/  ISETP.NE.AND P2, PT, R0, RZ, P3 ;  /* 0x000000ff0000720c */ /* 0x000fe20001f45270 */
[----:B------:R-:W-:Y:S01]  /*1ad0*/  UMOV UR4, 0x400 ;  /* 0x0000040000047882 */ /* 0x000fe20000000000 */
[----:B------:R-:W-:Y:S01]  /*1ae0*/  UISETP.NE.AND UP0, UPT, UR21, URZ, UPT ;  /* 0x000000ff1500728c */ /* 0x000fe2000bf05270 */
[----:B------:R-:W-:Y:S01]  /*1af0*/  PLOP3.LUT P1, PT, P1, PT, PT, 0x8, 0x80 ;  /* 0x000000000080781c */ /* 0x000fe20000f2e170 */
[----:B------:R-:W-:Y:S01]  /*1b00*/  USHF.L.U32 UR6, UR27, 0x5, URZ ;  /* 0x000000051b067899 */ /* 0x000fe200080006ff */
[----:B------:R-:W-:Y:S01]  /*1b10*/  CS2R R10, SRZ ;  /* 0x00000000000a7805 */ /* 0x000fe2000001ff00 */
[----:B------:R-:W-:Y:S01]  /*1b20*/  USEL UR24, UR49, 0x2, UP0 ;  /* 0x0000000231187887 */ /* 0x000fe20008000000 */
[----:B------:R-:W-:Y:S01]  /*1b30*/  IMAD.MOV.U32 R9, RZ, RZ, RZ ;  /* 0x000000ffff097224 */ /* 0x000fe200078e00ff */
[----:B------:R-:W-:Y:S01]  /*1b40*/  USHF.L.U32 UR48, UR27, 0x7, URZ ;  /* 0x000000071b307899 */ /* 0x000fe200080006ff */
[----:B------:R-:W-:Y:S01]  /*1b50*/  IMAD.MOV.U32 R8, RZ, RZ, 0x1 ;  /* 0x00000001ff087424 */ /* 0x000fe200078e00ff */
[----:B------:R-:W4:Y:S02]  /*1b60*/  LDCU UR44, c[0x0][0x370] ;  /* 0x00006e00ff2c77ac */ /* 0x000f240008000800 */
[----:B------:R-:W-:-:S02]  /*1b70*/  ULOP3.LUT UR48, UR48, 0x80, URZ, 0xc0, !UPT ;  /* 0x0000008030307892 */ /* 0x000fc4000f8ec0ff */
[----:B---3--:R-:W-:Y:S02]  /*1b80*/  UIADD3 UR5, UPT, UPT, UR7, 0x1f, URZ ;  /* 0x0000001f07057890 */ /* 0x008fe4000fffe0ff */
[----:B------:R-:W-:Y:S02]  /*1b90*/  UIADD3 UR51, UPT, UPT, UR7, 0x3e, URZ ;  /* 0x0000003e07337890 */ /* 0x000fe4000fffe0ff */
[----:B--2---:R-:W-:Y:S02]  /*1ba0*/  ULEA UR21, UR8, UR4, 0x18 ;  /* 0x0000000408157291 */ /* 0x004fe4000f8ec0ff */
[----:B------:R-:W-:Y:S02]  /*1bb0*/  USHF.R.S32.HI UR4, URZ, 0x1f, UR5 ;  /* 0x0000001fff047899 */ /* 0x000fe40008011405 */
[----:B------:R-:W-:Y:S02]  /*1bc0*/  UIADD3 UR7, UPT, UPT, UR7, -0x1, URZ ;  /* 0xffffffff07077890 */ /* 0x000fe4000fffe0ff */
[----:B------:R-:W-:-:S02]  /*1bd0*/  ULEA.HI UR4, UR4, UR5, URZ, 0x5 ;  /* 0x0000000504047291 */ /* 0x000fc4000f8f28ff */
[----:B------:R-:W-:Y:S02]  /*1be0*/  UISETP.GE.U32.AND UP1, UPT, UR7, -0x3f, UPT ;  /* 0xffffffc10700788c */ /* 0x000fe4000bf26070 */
[----:B------:R-:W-:Y:S02]  /*1bf0*/  USHF.R.S32.HI UR46, URZ, 0x5, UR4 ;  /* 0x00000005ff2e7899 */ /* 0x000fe40008011404 */
[----:B------:R-:W-:Y:S02]  /*1c00*/  ULOP3.LUT UR5, UR6, 0x20, URZ, 0xc0, !UPT ;  /* 0x0000002006057892 */ /* 0x000fe4000f8ec0ff */
[----:B------:R-:W-:Y:S02]  /*1c10*/  UISETP.LT.U32.AND UP0, UPT, UR46, 0x9, UPT ;  /* 0x000000092e00788c */ /* 0x000fe4000bf01070 */
[----:B------:R-:W-:Y:S02]  /*1c20*/  ULEA UR39, UR31, UR21, 0x2 ;  /* 0x000000151f277291 */ /* 0x000fe4000f8e10ff */
[----:B------:R-:W-:-:S02]  /*1c30*/  USEL UR45, UR46, 0x9, UP0 ;  /* 0x000000092e2d7887 */ /* 0x000fc40008000000 */
[----:B------:R-:W-:Y:S02]  /*1c40*/  ULEA UR38, UR30, UR21, 0x2 ;  /* 0x000000151e267291 */ /* 0x000fe4000f8e10ff */
[----:B------:R-:W-:Y:S02]  /*1c50*/  UIADD3 UR4, UPT, UPT, UR45, -0x1, URZ ;  /* 0xffffffff2d047890 */ /* 0x000fe4000fffe0ff */
[----:B------:R-:W-:Y:S01]  /*1c60*/  @UP1 UIADD3 UR4, UPT, UPT, UR45, URZ, URZ ;  /* 0x000000ff2d041290 */ /* 0x000fe2000fffe0ff */
[----:B------:R-:W2:Y:S01]  /*1c70*/  LDCU.64 UR28, c[0x0][0x348] ;  /* 0x00006900ff1c77ac */ /* 0x000ea20008000a00 */
[----:B------:R-:W3:Y:S01]  /*1c80*/  LDCU UR43, c[0x0][0x374] ;  /* 0x00006e80ff2b77ac */ /* 0x000ee20008000800 */
[----:B------:R-:W-:Y:S02]  /*1c90*/  ULEA UR49, UR33, UR5, 0x4 ;  /* 0x0000000521317291 */ /* 0x000fe4000f8e20ff */
[----:B------:R-:W-:Y:S02]  /*1ca0*/  ULEA UR48, UR32, UR48, 0x6 ;  /* 0x0000003020307291 */ /* 0x000fe4000f8e30ff */
[----:B------:R-:W-:-:S02]  /*1cb0*/  UIADD3 UR39, UPT, UPT, UR39, 0x8400, URZ ;  /* 0x0000840027277890 */ /* 0x000fc4000fffe0ff */
[----:B------:R-:W-:Y:S02]  /*1cc0*/  UIADD3 UR38, UPT, UPT, UR38, 0x2c400, URZ ;  /* 0x0002c40026267890 */ /* 0x000fe4000fffe0ff */
[----:B------:R-:W-:Y:S02]  /*1cd0*/  UIADD3 UR50, UPT, UPT, UR46, -UR45, URZ ;  /* 0x8000002d2e327290 */ /* 0x000fe4000fffe0ff */
[----:B------:R-:W-:Y:S02]  /*1ce0*/  UIADD3 UR37, UPT, UPT, UR4, 0x1, URZ ;  /* 0x0000000104257890 */ /* 0x000fe4000fffe0ff */
[----:B------:R-:W-:Y:S01]  /*1cf0*/  UIADD3 UR47, UPT, UPT, -UR4, URZ, URZ ;  /* 0x000000ff042f7290 */ /* 0x000fe2000fffe1ff */
[----:B----4-:R-:W-:-:S11]  /*1d00*/  UMOV UR13, URZ ;  /* 0x000000ff000d7c82 */ /* 0x010fd60008000000 */
.L_x_43:
[----:B------:R-:W4:Y:S02]  /*1d10*/  S2UR UR4, SR_CgaCtaId ;  /* 0x00000000000479c3 */ /* 0x000f240000008800 */
[----:B----4-:R-:W-:-:S09]  /*1d20*/  UISETP.NE.AND UP0, UPT, UR4, URZ, UPT ;  /* 0x000000ff0400728c */ /* 0x010fd2000bf05270 */
[----:B------:R-:W-:Y:S05]  /*1d30*/  BRA.U UP0, `(.L_x_24) ;  /* 0x0000000100287547 */ /* 0x000fea000b800000 */
[----:B------:R-:W-:Y:S02]  /*1d40*/  LEA R0, R9, UR21, 0x3 ;  /* 0x0000001509007c11 */ /* 0x000fe4000f8e18ff */
[----:B------:R-:W-:-:S04]  /*1d50*/  SHF.L.U32 R2, R8, 0x1f, RZ ;  /* 0x0000001f08027819 */ /* 0x000fc800000006ff */
[----:B------:R-:W4:Y:S02]  /*1d60*/  SYNCS.PHASECHK.TRANS64.TRYWAIT P0, [R0+URZ+0x150], R2 ;  /* 0x00015002000075a7 */ /* 0x000f2400080011ff */
[----:B----4-:R-:W-:Y:S05]  /*1d70*/  @!P0 BRA `(.L_x_25) ;  /* 0x0000007400a88947 */ /* 0x010fea0003800000 */
.L_x_155:
[----:B------:R-:W-:Y:S01]  /*1d80*/  VIADD R9, R9, 0x1 ;  /* 0x0000000109097836 */ /* 0x000fe20000000000 */
[----:B------:R4:W-:Y:S04]  /*1d90*/  SYNCS.ARRIVE.TRANS64.A1T0 RZ, [R0+URZ+0x140], RZ ;  /* 0x000140ff00ff79a7 */ /* 0x0009e800081000ff */
[----:B------:R-:W-:-:S04]  /*1da0*/  ISETP.NE.AND P0, PT, R9, 0x2, PT ;  /* 0x000000020900780c */ /* 0x000fc80003f05270 */
[----:B------:R-:W-:Y:S02]  /*1db0*/  SEL R9, R9, RZ, P0 ;  /* 0x000000ff09097207 */ /* 0x000fe40000000000 */
[----:B----4-:R-:W-:-:S04]  /*1dc0*/  SEL R0, RZ, 0x1, P0 ;  /* 0x00000001ff007807 */ /* 0x010fc80000000000 */
[----:B------:R-:W-:-:S07]  /*1dd0*/  LOP3.LUT R8, R8, R0, RZ, 0x3c, !PT ;  /* 0x0000000008087212 */ /* 0x000fce00078e3cff */
.L_x_24:
[----:B------:R-:W-:Y:S01]  /*1de0*/  ULEA UR4, UR13, UR21, 0x3 ;  /* 0x000000150d047291 */ /* 0x000fe2000f8e18ff */
[----:B------:R-:W-:Y:S01]  /*1df0*/  SHF.L.U32 R0, R12, 0x1f, RZ ;  /* 0x0000001f0c007819 */ /* 0x000fe200000006ff */
[----:B------:R-:W-:Y:S02]  /*1e00*/  UISETP.GE.U32.AND UP0, UPT, UR51, 0x3f, UPT ;  /* 0x0000003f3300788c */ /* 0x000fe4000bf06070 */
[----:B------:R-:W-:Y:S01]  /*1e10*/  ULEA UR11, UR20, UR49, 0x6 ;  /* 0x00000031140b7291 */ /* 0x000fe2000f8e30ff */
[----:B------:R-:W-:-:S04]  /*1e20*/  UMOV UR6, URZ ;  /* 0x000000ff00067c82 */ /* 0x000fc80008000000 */
[----:B------:R4:W1:Y:S01]  /*1e30*/  SYNCS.PHASECHK.TRANS64.TRYWAIT P0, [UR4+0x48], R0 ;  /* 0x00004800ff0075a7 */ /* 0x0008620008001104 */
[----:B------:R-:W-:-:S04]  /*1e40*/  ULEA.HI UR4, UR16, UR16, URZ, 0x1 ;  /* 0x0000001010047291 */ /* 0x000fc8000f8f08ff */
[----:B------:R-:W-:-:S04]  /*1e50*/  USHF.L.U32 UR4, UR4, 0x7, URZ ;  /* 0x0000000704047899 */ /* 0x000fc800080006ff */
[----:B------:R-:W-:-:S04]  /*1e60*/  ULOP3.LUT UR35, UR4, 0xffffff00, URZ, 0xc0, !UPT ;  /* 0xffffff0004237892 */ /* 0x000fc8000f8ec0ff */
[----:B------:R-:W-:Y:S01]  /*1e70*/  UIADD3 UR35, UPT, UPT, UR48, UR35, URZ ;  /* 0x0000002330237290 */ /* 0x000fe2000fffe0ff */
[----:B------:R-:W-:Y:S11]  /*1e80*/  BRA.U !UP0, `(.L_x_26) ;  /* 0x0000000108d07547 */ /* 0x000ff6000b800000 */
[----:B------:R-:W-:Y:S01]  /*1e90*/  UMOV UR16, UR47 ;  /* 0x0000002f00107c82 */ /* 0x000fe20008000000 */
[----:B------:R-:W-:Y:S01]  /*1ea0*/  UMOV UR4, UR13 ;  /* 0x0000000d00047c82 */ /* 0x000fe20008000000 */
[----:B------:R-:W-:-:S05]  /*1eb0*/  UMOV UR34, URZ ;  /* 0x000000ff00227c82 */ /* 0x000fca0008000000 */
.L_x_32:
[----:B------:R-:W-:Y:S01]  /*1ec0*/  ULEA UR33, UR4, UR21, 0x3 ;  /* 0x0000001504217291 */ /* 0x000fe2000f8e18ff */
[----:B------:R-:W-:Y:S01]  /*1ed0*/  @P3 MOV R2, 0xa000 ;  /* 0x0000a00000023802 */ /* 0x000fe20000000f00 */
[----:B-12---:R-:W-:Y:S10]  /*1ee0*/  @P0 BRA `(.L_x_27) ;  /* 0x00000000000c0947 */ /* 0x006ff40003800000 */
[----:B------:R-:W-:-:S04]  /*1ef0*/  SHF.L.U32 R3, R12, 0x1f, RZ ;  /* 0x0000001f0c037819 */ /* 0x000fc800000006ff */
[----:B------:R-:W1:Y:S02]  /*1f00*/  SYNCS.PHASECHK.TRANS64.TRYWAIT P0, [UR33+0x48], R3 ;  /* 0x00004803ff0075a7 */ /* 0x000e640008001121 */
[----:B-1----:R-:W-:Y:S05]  /*1f10*/  @!P0 BRA `(.L_x_28) ;  /* 0x0000007400548947 */ /* 0x002fea0003800000 */
.L_x_27:
[----:B------:R1:W-:Y:S01]  /*1f20*/  @P3 SYNCS.ARRIVE.TRANS64 RZ, [UR33], R2 ;  /* 0x00000002ffff39a7 */ /* 0x0003e20008000021 */
[----:B------:R-:W-:Y:S02]  /*1f30*/  ULOP3.LUT UR5, UR24, 0x2, URZ, 0xfc, !UPT ;  /* 0x0000000218057892 */ /* 0x000fe4000f8efcff */
[----:B------:R-:W-:Y:S02]  /*1f40*/  UIADD3 UR16, UPT, UPT, UR16, 0x1, URZ ;  /* 0x0000000110107890 */ /* 0x000fe4000fffe0ff */
[----:B------:R-:W-:Y:S02]  /*1f50*/  UISETP.NE.AND UP0, UPT, UR5, 0x2, UPT ;  /* 0x000000020500788c */ /* 0x000fe4000bf05270 */
[----:B------:R-:W-:-:S07]  /*1f60*/  UISETP.NE.AND UP2, UPT, UR16, 0x1, UPT ;  /* 0x000000011000788c */ /* 0x000fce000bf45270 */
[----:B------:R-:W-:Y:S05]  /*1f70*/  BRA.U UP0, `(.L_x_29) ;  /* 0x0000000100047547 */ /* 0x000fea000b800000 */
[----:B--23--:R-:W-:Y:S05]  /*1f80*/  BPT.TRAP 0x1 ;  /* 0x000000040000795c */ /* 0x00cfea0000300000 */
.L_x_29:
[----:B------:R-:W-:Y:S04]  /*1f90*/  BSSY.RECONVERGENT B0, `(.L_x_30) ;  /* 0x0000003000007945 */ /* 0x000fe80003800200 */
[----:B------:R-:W-:Y:S05]  /*1fa0*/  @!P2 BRA `(.L_x_31) ;  /* 0x000000000004a947 */ /* 0x000fea0003800000 */
[----:B--23--:R-:W-:Y:S05]  /*1fb0*/  BPT.TRAP 0x1 ;  /* 0x000000040000795c */ /* 0x00cfea0000300000 */
.L_x_31:
[----:B--23--:R-:W-:Y:S05]  /*1fc0*/  BSYNC.RECONVERGENT B0 ;  /* 0x0000000000007941 */ /* 0x00cfea0003800200 */
.L_x_30:
[----:B------:R-:W-:Y:S02]  /*1fd0*/  UIADD3 UR5, UPT, UPT, UR4, 0x1, URZ ;  /* 0x0000000104057890 */ /* 0x000fe4000fffe0ff */
[----:B------:R-:W-:Y:S02]  /*1fe0*/  USHF.L.U32 UR4, UR4, 0xc, URZ ;  /* 0x0000000c04047899 */ /* 0x000fe400080006ff */
[----:B------:R-:W-:Y:S02]  /*1ff0*/  UISETP.NE.AND UP0, UPT, UR5, 0x9, UPT ;  /* 0x000000090500788c */ /* 0x000fe4000bf05270 */
[----:B------:R-:W-:Y:S02]  /*2000*/  ULOP3.LUT UR32, UR31, UR4, URZ, 0xfc, !UPT ;  /* 0x000000041f207292 */ /* 0x000fe4000f8efcff */
[----:B------:R-:W-:Y:S02]  /*2010*/  USEL UR6, URZ, 0x1, UP0 ;  /* 0x00000001ff067887 */ /* 0x000fe40008000000 */
[----:B------:R-:W-:-:S02]  /*2020*/  USEL UR13, UR5, URZ, UP0 ;  /* 0x000000ff050d7287 */ /* 0x000fc40008000000 */
[----:B------:R-:W-:Y:S02]  /*2030*/  UIADD3 UR14, UP1, UPT, UR28, 0x80, URZ ;  /* 0x000000801c0e7890 */ /* 0x000fe4000ff3e0ff */
[----:B------:R-:W-:Y:S01]  /*2040*/  ULEA UR5, UR13, UR21, 0x3 ;  /* 0x000000150d057291 */ /* 0x000fe2000f8e18ff */
[----:B------:R-:W-:Y:S01]  /*2050*/  LOP3.LUT R12, R12, UR6, RZ, 0x3c, !PT ;  /* 0x000000060c0c7c12 */ /* 0x000fe2000f8e3cff */
[----:B------:R-:W-:Y:S02]  /*2060*/  ULEA UR32, UR32, UR21, 0x2 ;  /* 0x0000001520207291 */ /* 0x000fe4000f8e10ff */
[----:B------:R-:W-:Y:S01]  /*2070*/  UIADD3 UR6, UP0, UPT, UR28, 0x180, URZ ;  /* 0x000001801c067890 */ /* 0x000fe2000ff1e0ff */
[----:B-1--4-:R-:W-:Y:S01]  /*2080*/  SHF.L.U32 R0, R12, 0x1f, RZ ;  /* 0x0000001f0c007819 */ /* 0x012fe200000006ff */
[----:B------:R-:W-:Y:S02]  /*2090*/  ULEA UR8, UR30, UR4, 0x2 ;  /* 0x000000041e087291 */ /* 0x000fe4000f8e10ff */
[----:B------:R-:W-:Y:S01]  /*20a0*/  ULOP3.LUT UR33, UR33, 0xfefffff8, URZ, 0xc0, !UPT ;  /* 0xfefffff821217892 */ /* 0x000fe2000f8ec0ff */
[----:B------:R1:W2:Y:S01]  /*20b0*/  SYNCS.PHASECHK.TRANS64.TRYWAIT P0, [UR5+0x48], R0 ;  /* 0x00004800ff0075a7 */ /* 0x0002a20008001105 */
[----:B------:R-:W-:-:S02]  /*20c0*/  UIADD3.X UR15, UPT, UPT, URZ, UR29, URZ, UP1, !UPT ;  /* 0x0000001dff0f7290 */ /* 0x000fc40008ffe4ff */
[----:B------:R-:W-:Y:S02]  /*20d0*/  UIADD3 UR32, UPT, UPT, UR32, 0x8400, URZ ;  /* 0x0000840020207890 */ /* 0x000fe4000fffe0ff */
[----:B------:R-:W-:Y:S02]  /*20e0*/  UPRMT UR5, URZ, 0x5410, UR26 ;  /* 0x00005410ff057896 */ /* 0x000fe4000800001a */
[----:B------:R-:W-:Y:S02]  /*20f0*/  UIADD3 UR8, UPT, UPT, UR21, 0x2c400, UR8 ;  /* 0x0002c40015087890 */ /* 0x000fe4000fffe008 */
[----:B------:R-:W-:Y:S02]  /*2100*/  UIADD3.X UR7, UPT, UPT, URZ, UR29, URZ, UP0, !UPT ;  /* 0x0000001dff077290 */ /* 0x000fe400087fe4ff */
[----:B------:R-:W-:Y:S01]  /*2110*/  UPRMT UR4, URZ, 0x5410, UR25 ;  /* 0x00005410ff047896 */ /* 0x000fe20008000019 */
[----:B------:R-:W-:Y:S01]  /*2120*/  UMOV UR18, 0x0 ;  /* 0x0000000000127882 */ /* 0x000fe20000000000 */
[----:B------:R-:W-:Y:S01]  /*2130*/  UMOV UR19, 0x10000000 ;  /* 0x1000000000137882 */ /* 0x000fe20000000000 */
[----:B------:R-:W-:Y:S01]  /*2140*/  UMOV UR10, UR34 ;  /* 0x00000022000a7c82 */ /* 0x000fe20008000000 */
[----:B------:R-:W-:Y:S01]  /*2150*/  UMOV UR12, UR36 ;  /* 0x00000024000c7c82 */ /* 0x000fe20008000000 */
[----:B------:R-:W-:Y:S01]  /*2160*/  UMOV UR9, UR33 ;  /* 0x0000002100097c82 */ /* 0x000fe20008000000 */
[----:B------:R3:W-:Y:S03]  /*2170*/  UTMALDG.3D.MULTICAST.2CTA [UR32], [UR14], UR5, desc[UR18] ;  /* 0x000012200e0073b4 */ /* 0x0007e60008211805 */
[----:B------:R4:W-:Y:S01]  /*2180*/  UTMALDG.3D.MULTICAST.2CTA [UR8], [UR6], UR4, desc[UR18] ;  /* 0x00001208060073b4 */ /* 0x0009e20008211804 */
[----:B---3--:R-:W-:Y:S01]  /*2190*/  UIADD3 UR34, UPT, UPT, UR34, 0x20, URZ ;  /* 0x0000002022227890 */ /* 0x008fe2000fffe0ff */
[----:B----4-:R-:W-:Y:S01]  /*21a0*/  UMOV UR6, UR37 ;  /* 0x0000002500067c82 */ /* 0x010fe20008000000 */
[----:B------:R-:W-:Y:S01]  /*21b0*/  UMOV UR4, UR13 ;  /* 0x0000000d00047c82 */ /* 0x000fe20008000000 */
[----:B-1----:R-:W-:Y:S09]  /*21c0*/  BRA.U UP2, `(.L_x_32) ;  /* 0xfffffffd023c7547 */ /* 0x002ff2000b83ffff */
.L_x_26:
[----:B------:R-:W-:Y:S01]  /*21d0*/  ULEA UR4, UR13, UR21, 0x3 ;  /* 0x000000150d047291 */ /* 0x000fe2000f8e18ff */
[----:B----4-:R-:W-:Y:S01]  /*21e0*/  SHF.L.U32 R0, R12, 0x1f, RZ ;  /* 0x0000001f0c007819 */ /* 0x010fe200000006ff */
[----:B------:R-:W-:Y:S01]  /*21f0*/  @!P1 SYNCS.ARRIVE.TRANS64.A1T0 RZ, [UR21+0xd8], RZ ;  /* 0x0000d8ffffff99a7 */ /* 0x000fe20008100015 */
[----:B------:R-:W-:-:S06]  /*2200*/  UISETP.GT.AND UP0, UPT, UR46, UR45, UPT ;  /* 0x0000002d2e00728c */ /* 0x000fcc000bf04270 */
[----:B-12---:R1:W2:Y:S03]  /*2210*/  SYNCS.PHASECHK.TRANS64.TRYWAIT P0, [UR4+0x48], R0 ;  /* 0x00004800ff0075a7 */ /* 0x0062a60008001104 */
[----:B------:R-:W-:Y:S05]  /*2220*/  BRA.U !UP0, `(.L_x_33) ;  /* 0x0000000108c07547 */ /* 0x000fea000b800000 */
[----:B------:R-:W-:Y:S01]  /*2230*/  UIADD3 UR27, UPT, UPT, UR50, UR6, URZ ;  /* 0x00000006321b7290 */ /* 0x000fe2000fffe0ff */
[----:B------:R-:W-:-:S11]  /*2240*/  UMOV UR4, UR13 ;  /* 0x0000000d00047c82 */ /* 0x000fd60008000000 */
.L_x_39:
[----:B------:R-:W-:Y:S01]  /*2250*/  ULEA UR17, UR4, UR21, 0x3 ;  /* 0x0000001504117291 */ /* 0x000fe2000f8e18ff */
[----:B--2---:R-:W-:Y:S01]  /*2260*/  @P3 MOV R2, 0xa000 ;  /* 0x0000a00000023802 */ /* 0x004fe20000000f00 */
[----:B-12---:R-:W-:Y:S10]  /*2270*/  @P0 BRA `(.L_x_34) ;  /* 0x00000000000c0947 */ /* 0x006ff40003800000 */
[----:B------:R-:W-:-:S04]  /*2280*/  SHF.L.U32 R3, R12, 0x1f, RZ ;  /* 0x0000001f0c037819 */ /* 0x000fc800000006ff */
[----:B------:R-:W2:Y:S02]  /*2290*/  SYNCS.PHASECHK.TRANS64.TRYWAIT P0, [UR17+0x48], R3 ;  /* 0x00004803ff0075a7 */ /* 0x000ea40008001111 */
[----:B--2---:R-:W-:Y:S05]  /*22a0*/  @!P0 BRA `(.L_x_35) ;  /* 0x0000007000888947 */ /* 0x004fea0003800000 */
.L_x_34:
[----:B------:R2:W-:Y:S01]  /*22b0*/  @P3 SYNCS.ARRIVE.TRANS64 RZ, [UR17], R2 ;  /* 0x00000002ffff39a7 */ /* 0x0005e20008000011 */
[----:B------:R-:W-:-:S04]  /*22c0*/  ULOP3.LUT UR5, UR24, 0x2, URZ, 0xfc, !UPT ;  /* 0x0000000218057892 */ /* 0x000fc8000f8efcff */
[----:B------:R-:W-:-:S09]  /*22d0*/  UISETP.NE.AND UP0, UPT, UR5, 0x2, UPT ;  /* 0x000000020500788c */ /* 0x000fd2000bf05270 */
[----:B------:R-:W-:Y:S05]  /*22e0*/  BRA.U UP0, `(.L_x_36) ;  /* 0x0000000100047547 */ /* 0x000fea000b800000 */
[----:B---3--:R-:W-:Y:S05]  /*22f0*/  BPT.TRAP 0x1 ;  /* 0x000000040000795c */ /* 0x008fea0000300000 */
.L_x_36:
[----:B------:R-:W-:Y:S04]  /*2300*/  BSSY.RECONVERGENT B0, `(.L_x_37) ;  /* 0x0000003000007945 */ /* 0x000fe80003800200 */
[----:B------:R-:W-:Y:S05]  /*2310*/  @!P2 BRA `(.L_x_38) ;  /* 0x000000000004a947 */ /* 0x000fea0003800000 */
[----:B---3--:R-:W-:Y:S05]  /*2320*/  BPT.TRAP 0x1 ;  /* 0x000000040000795c */ /* 0x008fea0000300000 */
.L_x_38:
[----:B---3--:R-:W-:Y:S05]  /*2330*/  BSYNC.RECONVERGENT B0 ;  /* 0x0000000000007941 */ /* 0x008fea0003800200 */
.L_x_37:
[----:B------:R-:W-:Y:S02]  /*2340*/  UIADD3 UR5, UPT, UPT, UR4, 0x1, URZ ;  /* 0x0000000104057890 */ /* 0x000fe4000fffe0ff */
[----:B------:R-:W-:Y:S02]  /*2350*/  UIADD3 UR14, UP1, UPT, UR28, 0x80, URZ ;  /* 0x000000801c0e7890 */ /* 0x000fe4000ff3e0ff */
[----:B------:R-:W-:Y:S02]  /*2360*/  UISETP.NE.AND UP0, UPT, UR5, 0x9, UPT ;  /* 0x000000090500788c */ /* 0x000fe4000bf05270 */
[----:B------:R-:W-:Y:S02]  /*2370*/  ULEA UR16, UR4, UR39, 0xe ;  /* 0x0000002704107291 */ /* 0x000fe4000f8e70ff */
[----:B------:R-:W-:Y:S02]  /*2380*/  USEL UR7, URZ, 0x1, UP0 ;  /* 0x00000001ff077887 */ /* 0x000fe40008000000 */
[----:B------:R-:W-:-:S02]  /*2390*/  USEL UR13, UR5, URZ, UP0 ;  /* 0x000000ff050d7287 */ /* 0x000fc40008000000 */
[----:B------:R-:W-:Y:S02]  /*23a0*/  UIADD3 UR22, UP0, UPT, UR28, 0x180, URZ ;  /* 0x000001801c167890 */ /* 0x000fe4000ff1e0ff */
[----:B------:R-:W-:Y:S01]  /*23b0*/  ULEA UR5, UR13, UR21, 0x3 ;  /* 0x000000150d057291 */ /* 0x000fe2000f8e18ff */
[----:B------:R-:W-:Y:S01]  /*23c0*/  LOP3.LUT R12, R12, UR7, RZ, 0x3c, !PT ;  /* 0x000000070c0c7c12 */ /* 0x000fe2000f8e3cff */
[----:B------:R-:W-:Y:S02]  /*23d0*/  ULEA UR8, UR4, UR38, 0xc ;  /* 0x0000002604087291 */ /* 0x000fe4000f8e60ff */
[----:B------:R-:W-:Y:S01]  /*23e0*/  USHF.L.U32 UR18, UR6, 0x5, URZ ;  /* 0x0000000506127899 */ /* 0x000fe200080006ff */
[----:B-1----:R-:W-:Y:S01]  /*23f0*/  SHF.L.U32 R0, R12, 0x1f, RZ ;  /* 0x0000001f0c007819 */ /* 0x002fe200000006ff */
[----:B------:R-:W-:Y:S02]  /*2400*/  ULOP3.LUT UR17, UR17, 0xfefffff8, URZ, 0xc0, !UPT ;  /* 0xfefffff811117892 */ /* 0x000fe4000f8ec0ff */
[----:B------:R-:W-:Y:S01]  /*2410*/  UPRMT UR4, URZ, 0x5410, UR26 ;  /* 0x00005410ff047896 */ /* 0x000fe2000800001a */
[----:B------:R4:W1:Y:S01]  /*2420*/  SYNCS.PHASECHK.TRANS64.TRYWAIT P0, [UR5+0x48], R0 ;  /* 0x00004800ff0075a7 */ /* 0x0008620008001105 */
[----:B------:R-:W-:-:S02]  /*2430*/  UIADD3.X UR15, UPT, UPT, URZ, UR29, URZ, UP1, !UPT ;  /* 0x0000001dff0f7290 */ /* 0x000fc40008ffe4ff */
[----:B------:R-:W-:Y:S02]  /*2440*/  UPRMT UR5, URZ, 0x5410, UR25 ;  /* 0x00005410ff057896 */ /* 0x000fe40008000019 */
[----:B------:R-:W-:Y:S01]  /*2450*/  UIADD3.X UR23, UPT, UPT, URZ, UR29, URZ, UP0, !UPT ;  /* 0x0000001dff177290 */ /* 0x000fe200087fe4ff */
[----:B------:R-:W-:Y:S01]  /*2460*/  UMOV UR32, 0x0 ;  /* 0x0000000000207882 */ /* 0x000fe20000000000 */
[----:B------:R-:W-:Y:S01]  /*2470*/  UMOV UR33, 0x10000000 ;  /* 0x1000000000217882 */ /* 0x000fe20000000000 */
[----:B------:R-:W-:Y:S01]  /*2480*/  UMOV UR19, UR35 ;  /* 0x0000002300137c82 */ /* 0x000fe20008000000 */
[----:B------:R-:W-:Y:S01]  /*2490*/  UMOV UR20, UR36 ;  /* 0x0000002400147c82 */ /* 0x000fe20008000000 */
[----:B------:R-:W-:Y:S01]  /*24a0*/  UMOV UR12, UR36 ;  /* 0x00000024000c7c82 */ /* 0x000fe20008000000 */
[----:B------:R-:W-:Y:S01]  /*24b0*/  UMOV UR9, UR17 ;  /* 0x0000001100097c82 */ /* 0x000fe20008000000 */
[----:B------:R-:W-:Y:S01]  /*24c0*/  UMOV UR10, UR18 ;  /* 0x00000012000a7c82 */ /* 0x000fe20008000000 */
[----:B------:R3:W-:Y:S01]  /*24d0*/  UTMALDG.3D.MULTICAST.2CTA [UR16], [UR14], UR4, desc[UR32] ;  /* 0x000020100e0073b4 */ /* 0x0007e20008211804 */
[----:B------:R-:W-:-:S04]  /*24e0*/  UIADD3 UR6, UPT, UPT, UR6, 0x1, URZ ;  /* 0x0000000106067890 */ /* 0x000fc8000fffe0ff */
[----:B------:R-:W-:Y:S01]  /*24f0*/  UISETP.NE.AND UP0, UPT, UR6, UR27, UPT ;  /* 0x0000001b0600728c */ /* 0x000fe2000bf05270 */
[----:B------:R4:W-:Y:S01]  /*2500*/  UTMALDG.3D.MULTICAST.2CTA [UR8], [UR22], UR5, desc[UR32] ;  /* 0x00002008160073b4 */ /* 0x0009e20008211805 */
[----:B---3--:R-:W-:-:S07]  /*2510*/  UMOV UR4, UR13 ;  /* 0x0000000d00047c82 */ /* 0x008fce0008000000 */
[----:B----4-:R-:W-:Y:S05]  /*2520*/  BRA.U UP0, `(.L_x_39) ;  /* 0xfffffffd00487547 */ /* 0x010fea000b83ffff */
.L_x_33:
[C---:B------:R-:W-:Y:S01]  /*2530*/  LEA R3, R11.reuse, UR21, 0x3 ;  /* 0x000000150b037c11 */ /* 0x040fe2000f8e18ff */
[----:B------:R-:W-:Y:S01]  /*2540*/  NOP ;  /* 0x0000000000007918 */ /* 0x000fe20000000000 */
[----:B-1----:R-:W-:Y:S02]  /*2550*/  SHF.L.U32 R0, R10, 0x1f, RZ ;  /* 0x0000001f0a007819 */ /* 0x002fe400000006ff */
[----:B------:R-:W-:Y:S02]  /*2560*/  LEA R4, R11, UR21, 0x4 ;  /* 0x000000150b047c11 */ /* 0x000fe4000f8e20ff */
[----:B--2---:R-:W1:Y:S02]  /*2570*/  SYNCS.PHASECHK.TRANS64.TRYWAIT P0, [R3+URZ+0xe0], R0 ;  /* 0x0000e000030075a7 */ /* 0x004e6400080011ff */
[----:B-1----:R-:W-:Y:S05]  /*2580*/  @!P0 BRA `(.L_x_40) ;  /* 0x0000006c00e88947 */ /* 0x002fea0003800000 */
.L_x_158:
[----:B------:R-:W2:Y:S01]  /*2590*/  LDS.128 R4, [R4+0x170] ;  /* 0x0001700004047984 */ /* 0x000ea20000000c00 */
[----:B------:R-:W-:Y:S01]  /*25a0*/  UISETP.GE.AND UP0, UPT, UR42, 0x1, UPT ;  /* 0x000000012a00788c */ /* 0x000fe2000bf06270 */
[----:B------:R-:W-:Y:S01]  /*25b0*/  @!PT LDS RZ, [RZ] ;  /* 0x00000000fffff984 */ /* 0x000fe20000000800 */
[----:B------:R-:W-:Y:S01]  /*25c0*/  @!PT LDS RZ, [RZ] ;  /* 0x00000000fffff984 */ /* 0x000fe20000000800 */
[----:B------:R-:W-:Y:S01]  /*25d0*/  @!PT LDS RZ, [RZ] ;  /* 0x00000000fffff984 */ /* 0x000fe20000000800 */
[----:B------:R-:W-:Y:S01]  /*25e0*/  @!PT LDS RZ, [RZ] ;  /* 0x00000000fffff984 */ /* 0x000fe20000000800 */
[----:B------:R4:W-:Y:S06]  /*25f0*/  MEMBAR.ALL.CTA ;  /* 0x0000000000007992 */ /* 0x0009ec0000008000 */
[----:B----4-:R-:W4:Y:S01]  /*2600*/  FENCE.VIEW.ASYNC.S ;  /* 0x00000000000073c6 */ /* 0x010f220000000000 */
[----:B--2---:R-:W-:-:S13]  /*2610*/  LOP3.LUT P0, RZ, R6, 0x1, RZ, 0xc0, !PT ;  /* 0x0000000106ff7812 */ /* 0x004fda000780c0ff */
[----:B----4-:R-:W-:Y:S01]  /*2620*/  VOTEU.ANY UP1, P0 ;  /* 0x0000000000ff7886 */ /* 0x010fe20000020100 */
[----:B------:R-:W-:-:S13]  /*2630*/  PLOP3.LUT P0, PT, PT, PT, UP1, 0x80, 0x8 ;  /* 0x000000000008781c */ /* 0x000fda0003f0f018 */
[----:B-1----:R-:W-:Y:S02]  /*2640*/  @P0 LOP3.LUT R0, R5, 0xffff, RZ, 0xc0, !PT ;  /* 0x0000ffff05000812 */ /* 0x002fe400078ec0ff */
[----:B------:R-:W-:Y:S02]  /*2650*/  @P0 MOV R2, R4 ;  /* 0x0000000400020202 */ /* 0x000fe40000000f00 */
[----:B------:R-:W-:Y:S01]  /*2660*/  @P0 R2UR UR5, R0 ;  /* 0x00000000000502ca */ /* 0x000fe200000e0000 */
[----:B------:R-:W-:Y:S01]  /*2670*/  VIADD R0, R3, 0xf0 ;  /* 0x000000f003007836 */ /* 0x000fe20000000000 */
[----:B------:R-:W-:Y:S02]  /*2680*/  @P0 SHF.R.U32.HI R4, RZ, 0x10, R5 ;  /* 0x00000010ff040819 */ /* 0x000fe40000011605 */
[----:B------:R-:W-:Y:S02]  /*2690*/  @P0 R2UR UR6, R2 ;  /* 0x00000000020602ca */ /* 0x000fe400000e0000 */
[----:B------:R-:W-:-:S02]  /*26a0*/  PRMT R0, RZ, 0x654, R0 ;  /* 0x00000654ff007816 */ /* 0x000fc40000000000 */
[----:B------:R-:W-:Y:S02]  /*26b0*/  @P0 R2UR UR4, R4 ;  /* 0x00000000040402ca */ /* 0x000fe400000e0000 */
[----:B------:R1:W-:Y:S03]  /*26c0*/  SYNCS.ARRIVE.TRANS64.RED.A1T0 RZ, [R0+URZ], RZ ;  /* 0x000000ff00ff79a7 */ /* 0x0003e600081004ff */
[----:B------:R-:W-:-:S04]  /*26d0*/  @UP1 UMOV UR40, UR5 ;  /* 0x0000000500281c82 */ /* 0x000fc80008000000 */
[----:B------:R-:W-:-:S04]  /*26e0*/  @UP1 UMOV UR41, UR6 ;  /* 0x0000000600291c82 */ /* 0x000fc80008000000 */
[----:B------:R-:W-:Y:S01]  /*26f0*/  @UP1 UMOV UR36, UR4 ;  /* 0x0000000400241c82 */ /* 0x000fe20008000000 */
[----:B------:R-:W-:Y:S05]  /*2700*/  BRA.U !UP0, `(.L_x_41) ;  /* 0x0000000108d47547 */ /* 0x000fea000b800000 */
[----:B------:R-:W3:Y:S01]  /*2710*/  LDCU.128 UR16, c[0x0][0xb10] ;  /* 0x00016200ff1077ac */ /* 0x000ee20008000c00 */
[----:B------:R-:W2:Y:S01]  /*2720*/  LDCU UR12, c[0x0][0xb20] ;  /* 0x00016400ff0c77ac */ /* 0x000ea20008000800 */
[----:B------:R-:W4:Y:S01]  /*2730*/  LDCU UR20, c[0x0][0xb0c] ;  /* 0x00016180ff1477ac */ /* 0x000f220008000800 */
[----:B------:R-:W1:Y:S01]  /*2740*/  LDCU.64 UR8, c[0x0][0xb28] ;  /* 0x00016500ff0877ac */ /* 0x000e620008000a00 */
[----:B------:R-:W-:Y:S02]  /*2750*/  UISETP.NE.AND UP3, UPT, UR42, 0x1, UPT ;  /* 0x000000012a00788c */ /* 0x000fe4000bf65270 */
[----:B---3--:R-:W-:Y:S02]  /*2760*/  UIMAD.WIDE.U32 UR6, UR43, UR19, URZ ;  /* 0x000000132b0672a5 */ /* 0x008fe4000f8e00ff */
[----:B------:R-:W-:Y:S02]  /*2770*/  UIMAD.WIDE.U32 UR4, UR44, UR16, URZ ;  /* 0x000000102c0472a5 */ /* 0x000fe4000f8e00ff */
[----:B------:R-:W-:-:S02]  /*2780*/  UISETP.NE.AND UP0, UPT, UR18, 0x1, UPT ;  /* 0x000000011200788c */ /* 0x000fc4000bf05270 */
[----:B------:R-:W-:Y:S01]  /*2790*/  UIMAD.WIDE.U32 UR22, UR40, UR19, URZ ;  /* 0x00000013281672a5 */ /* 0x000fe2000f8e00ff */
[----:B------:R-:W-:Y:S02]  /*27a0*/  UMOV UR6, UR7 ;  /* 0x0000000700067c82 */ /* 0x000fe40008000000 */
[----:B------:R-:W-:Y:S01]  /*27b0*/  UMOV UR4, UR5 ;  /* 0x0000000500047c82 */ /* 0x000fe20008000000 */
[----:B--2---:R-:W-:Y:S02]  /*27c0*/  USHF.R.U32.HI UR6, URZ, UR12, UR6 ;  /* 0x0000000cff067299 */ /* 0x004fe40008011606 */
[----:B----4-:R-:W-:Y:S02]  /*27d0*/  UISETP.NE.AND UP2, UPT, UR20, 0x1, UPT ;  /* 0x000000011400788c */ /* 0x010fe4000bf45270 */
[----:B------:R-:W-:Y:S02]  /*27e0*/  USHF.R.U32.HI UR4, URZ, UR17, UR4 ;  /* 0x00000011ff047299 */ /* 0x000fe40008011604 */
[----:B------:R-:W-:-:S02]  /*27f0*/  USEL UR5, UR43, UR6, !UP0 ;  /* 0x000000062b057287 */ /* 0x000fc4000c000000 */
[----:B------:R-:W-:Y:S02]  /*2800*/  USEL UR6, UR44, UR4, !UP2 ;  /* 0x000000042c067287 */ /* 0x000fe4000d000000 */
[----:B-1----:R-:W-:Y:S01]  /*2810*/  UIMAD.WIDE.U32 UR10, UR5, UR8, URZ ;  /* 0x00000008050a72a5 */ /* 0x002fe2000f8e00ff */
[----:B------:R-:W-:Y:S01]  /*2820*/  UMOV UR4, UR23 ;  /* 0x0000001700047c82 */ /* 0x000fe20008000000 */
[----:B------:R-:W-:Y:S02]  /*2830*/  UIMAD.WIDE.U32 UR14, UR41, UR16, URZ ;  /* 0x00000010290e72a5 */ /* 0x000fe4000f8e00ff */
[----:B------:R-:W-:-:S03]  /*2840*/  UIMAD.WIDE.U32 UR22, UR6, UR8, URZ ;  /* 0x00000008061672a5 */ /* 0x000fc6000f8e00ff */
[----:B------:R-:W-:Y:S01]  /*2850*/  UMOV UR10, UR11 ;  /* 0x0000000b000a7c82 */ /* 0x000fe20008000000 */
[----:B------:R-:W-:Y:S02]  /*2860*/  USHF.R.U32.HI UR4, URZ, UR12, UR4 ;  /* 0x0000000cff047299 */ /* 0x000fe40008011604 */
[----:B------:R-:W-:Y:S01]  /*2870*/  @UP3 USHF.R.U32.HI UR5, URZ, UR9, UR10 ;  /* 0x00000009ff053299 */ /* 0x000fe2000801160a */
[----:B------:R-:W-:Y:S01]  /*2880*/  UMOV UR14, UR15 ;  /* 0x0000000f000e7c82 */ /* 0x000fe20008000000 */
[----:B------:R-:W-:Y:S01]  /*2890*/  UMOV UR22, UR23 ;  /* 0x0000001700167c82 */ /* 0x000fe20008000000 */
[----:B------:R-:W-:Y:S02]  /*28a0*/  USHF.R.U32.HI UR17, URZ, UR17, UR14 ;  /* 0x00000011ff117299 */ /* 0x000fe4000801160e */
[----:B------:R-:W-:Y:S02]  /*28b0*/  USEL UR4, UR40, UR4, !UP0 ;  /* 0x0000000428047287 */ /* 0x000fe4000c000000 */
[----:B------:R-:W-:-:S02]  /*28c0*/  @UP3 USHF.R.U32.HI UR6, URZ, UR9, UR22 ;  /* 0x00000009ff063299 */ /* 0x000fc40008011616 */
[----:B------:R-:W-:Y:S02]  /*28d0*/  UIMAD UR7, UR42, UR5, URZ ;  /* 0x000000052a0772a4 */ /* 0x000fe4000f8e02ff */
[----:B------:R-:W-:Y:S02]  /*28e0*/  USEL UR5, UR41, UR17, !UP2 ;  /* 0x0000001129057287 */ /* 0x000fe4000d000000 */
[----:B------:R-:W-:Y:S02]  /*28f0*/  UIMAD UR10, UR42, UR6, URZ ;  /* 0x000000062a0a72a4 */ /* 0x000fe4000f8e02ff */
[----:B------:R-:W-:Y:S02]  /*2900*/  UISETP.GE.AND UP0, UPT, UR4, UR7, UPT ;  /* 0x000000070400728c */ /* 0x000fe4000bf06270 */
[----:B------:R-:W-:Y:S02]  /*2910*/  UIMAD.WIDE.U32 UR14, UR4, UR8, URZ ;  /* 0x00000008040e72a5 */ /* 0x000fe4000f8e00ff */
[----:B------:R-:W-:-:S02]  /*2920*/  UISETP.GE.OR UP0, UPT, UR5, UR10, UP0 ;  /* 0x0000000a0500728c */ /* 0x000fc40008706670 */
        /* <DEDUP_REMOVED lines=19> */
.L_x_41:
[----:B------:R-:W2:Y:S02]  /*2a60*/  LDCU UR4, c[0x0][0xb30] ;  /* 0x00016600ff0477ac */ /* 0x000ea40008000800 */
[----:B--2---:R-:W-:-:S09]  /*2a70*/  UISETP.NE.AND UP0, UPT, UR4, 0x1, UPT ;  /* 0x000000010400788c */ /* 0x004fd2000bf05270 */
[----:B------:R-:W-:Y:S05]  /*2a80*/  BRA.U UP0, `(.L_x_42) ;  /* 0x0000000100447547 */ /* 0x000fea000b800000 */
[----:B------:R-:W2:Y:S01]  /*2a90*/  LDCU.128 UR8, c[0x0][0xb10] ;  /* 0x00016200ff0877ac */ /* 0x000ea20008000c00 */
[----:B------:R-:W4:Y:S01]  /*2aa0*/  LDCU UR12, c[0x0][0xb0c] ;  /* 0x00016180ff0c77ac */ /* 0x000f220008000800 */
[----:B------:R-:W1:Y:S01]  /*2ab0*/  LDCU UR14, c[0x0][0xb20] ;  /* 0x00016400ff0e77ac */ /* 0x000e620008000800 */
[----:B--2---:R-:W-:Y:S02]  /*2ac0*/  UIMAD.WIDE.U32 UR6, UR41, UR8, URZ ;  /* 0x00000008290672a5 */ /* 0x004fe4000f8e00ff */
[----:B------:R-:W-:Y:S02]  /*2ad0*/  UIMAD.WIDE.U32 UR4, UR40, UR11, URZ ;  /* 0x0000000b280472a5 */ /* 0x000fe4000f8e00ff */
[----:B----4-:R-:W-:Y:S02]  /*2ae0*/  UISETP.NE.AND UP2, UPT, UR12, 0x1, UPT ;  /* 0x000000010c00788c */ /* 0x010fe4000bf45270 */
[----:B------:R-:W-:Y:S01]  /*2af0*/  UISETP.NE.AND UP0, UPT, UR10, 0x1, UPT ;  /* 0x000000010a00788c */ /* 0x000fe2000bf05270 */
[----:B------:R-:W-:-:S02]  /*2b00*/  UMOV UR6, UR7 ;  /* 0x0000000700067c82 */ /* 0x000fc40008000000 */
[----:B------:R-:W-:Y:S01]  /*2b10*/  UMOV UR4, UR5 ;  /* 0x0000000500047c82 */ /* 0x000fe20008000000 */
[----:B------:R-:W-:Y:S02]  /*2b20*/  USHF.R.U32.HI UR9, URZ, UR9, UR6 ;  /* 0x00000009ff097299 */ /* 0x000fe40008011606 */
[----:B-1----:R-:W-:Y:S02]  /*2b30*/  USHF.R.U32.HI UR4, URZ, UR14, UR4 ;  /* 0x0000000eff047299 */ /* 0x002fe40008011604 */
[----:B------:R-:W-:Y:S02]  /*2b40*/  USEL UR5, UR41, UR9, !UP2 ;  /* 0x0000000929057287 */ /* 0x000fe4000d000000 */
[----:B------:R-:W-:-:S04]  /*2b50*/  USEL UR4, UR40, UR4, !UP0 ;  /* 0x0000000428047287 */ /* 0x000fc8000c000000 */
[----:B------:R-:W-:Y:S02]  /*2b60*/  UIADD3 UR6, UPT, UPT, UR5, -UR4, URZ ;  /* 0x8000000405067290 */ /* 0x000fe4000fffe0ff */
[----:B------:R-:W-:Y:S02]  /*2b70*/  UIADD3 UR4, UPT, UPT, -UR5, UR4, URZ ;  /* 0x0000000405047290 */ /* 0x000fe4000fffe1ff */
[----:B------:R-:W-:Y:S02]  /*2b80*/  UIMAD UR40, UR6, UR10, UR40 ;  /* 0x0000000a062872a4 */ /* 0x000fe4000f8e0228 */
[----:B------:R-:W-:-:S12]  /*2b90*/  UIMAD UR41, UR4, UR12, UR41 ;  /* 0x0000000c042972a4 */ /* 0x000fd8000f8e0229 */
.L_x_42:
[----:B------:R-:W-:Y:S01]  /*2ba0*/  VIADD R11, R11, 0x1 ;  /* 0x000000010b0b7836 */ /* 0x000fe20000000000 */
[----:B------:R-:W-:Y:S02]  /*2bb0*/  R2UR UR5, R59 ;  /* 0x000000003b0572ca */ /* 0x000fe400000e0000 */
[----:B------:R-:W-:Y:S02]  /*2bc0*/  R2UR UR4, R58 ;  /* 0x000000003a0472ca */ /* 0x000fe400000e0000 */
[C---:B------:R-:W-:Y:S02]  /*2bd0*/  ISETP.NE.AND P0, PT, R11.reuse, 0x2, PT ;  /* 0x000000020b00780c */ /* 0x040fe40003f05270 */
[----:B------:R-:W-:Y:S02]  /*2be0*/  PLOP3.LUT P1, PT, PT, PT, PT, 0x80, 0x8 ;  /* 0x000000000008781c */ /* 0x000fe40003f2f070 */
[----:B-1----:R-:W-:Y:S02]  /*2bf0*/  SEL R0, RZ, 0x1, P0 ;  /* 0x00000001ff007807 */ /* 0x002fe40000000000 */
[----:B------:R-:W-:-:S02]  /*2c00*/  SEL R11, R11, RZ, P0 ;  /* 0x000000ff0b0b7207 */ /* 0x000fc40000000000 */
[----:B------:R-:W-:Y:S01]  /*2c10*/  LOP3.LUT R10, R10, R0, RZ, 0x3c, !PT ;  /* 0x000000000a0a7212 */ /* 0x000fe200078e3cff */
[----:B------:R-:W-:Y:S02]  /*2c20*/  UIADD3 UR16, UPT, UPT, UR41, UR5, URZ ;  /* 0x0000000529107290 */ /* 0x000fe4000fffe0ff */
[----:B------:R-:W-:Y:S01]  /*2c30*/  UIADD3 UR20, UPT, UPT, UR40, UR4, URZ ;  /* 0x0000000428147290 */ /* 0x000fe2000fffe0ff */
[----:B------:R-:W-:Y:S11]  /*2c40*/  BRA.U UP1, `(.L_x_43) ;  /* 0xfffffff101307547 */ /* 0x000ff6000b83ffff */
[----:B------:R-:W-:Y:S01]  /*2c50*/  UIADD3 UR21, UPT, UPT, UR21, 0x48, URZ ;  /* 0x0000004815157890 */ /* 0x000fe2000fffe0ff */
[----:B------:R-:W-:-:S03]  /*2c60*/  SHF.L.U32 R2, R12, 0x1f, RZ ;  /* 0x0000001f0c027819 */ /* 0x000fc600000006ff */
[----:B------:R-:W-:-:S09]  /*2c70*/  ULEA UR4, UR13, UR21, 0x3 ;  /* 0x000000150d047291 */ /* 0x000fd2000f8e18ff */
[----:B------:R-:W1:Y:S02]  /*2c80*/  SYNCS.PHASECHK.TRANS64.TRYWAIT P0, [UR4], R2 ;  /* 0x00000002ff0075a7 */ /* 0x000e640008001104 */
[----:B-1----:R-:W-:Y:S05]  /*2c90*/  @!P0 BRA `(.L_x_44) ;  /* 0x0000006800388947 */ /* 0x002fea0003800000 */
.L_x_160:
[----:B------:R-:W-:-:S04]  /*2ca0*/  UIADD3 UR4, UPT, UPT, UR13, 0x1, URZ ;  /* 0x000000010d047890 */ /* 0x000fc8000fffe0ff */
[----:B------:R-:W-:-:S04]  /*2cb0*/  UISETP.NE.AND UP0, UPT, UR4, 0x9, UPT ;  /* 0x000000090400788c */ /* 0x000fc8000bf05270 */
[----:B------:R-:W-:Y:S02]  /*2cc0*/  USEL UR6, URZ, 0x1, UP0 ;  /* 0x00000001ff067887 */ /* 0x000fe40008000000 */
[----:B------:R-:W-:-:S04]  /*2cd0*/  USEL UR4, UR4, URZ, UP0 ;  /* 0x000000ff04047287 */ /* 0x000fc80008000000 */
[----:B------:R-:W-:Y:S01]  /*2ce0*/  ULEA UR5, UR4, UR21, 0x3 ;  /* 0x0000001504057291 */ /* 0x000fe2000f8e18ff */
[----:B-1----:R-:W-:-:S04]  /*2cf0*/  LOP3.LUT R2, R12, UR6, RZ, 0x3c, !PT ;  /* 0x000000060c027c12 */ /* 0x002fc8000f8e3cff */
[----:B------:R-:W-:-:S04]  /*2d00*/  SHF.L.U32 R3, R2, 0x1f, RZ ;  /* 0x0000001f02037819 */ /* 0x000fc800000006ff */
[----:B------:R-:W1:Y:S02]  /*2d10*/  SYNCS.PHASECHK.TRANS64.TRYWAIT P0, [UR5], R3 ;  /* 0x00000003ff0075a7 */ /* 0x000e640008001105 */
[----:B-1----:R-:W-:Y:S05]  /*2d20*/  @!P0 BRA `(.L_x_45) ;  /* 0x00000068002c8947 */ /* 0x002fea0003800000 */
.L_x_162:
[----:B------:R-:W-:-:S04]  /*2d30*/  UIADD3 UR4, UPT, UPT, UR4, 0x1, URZ ;  /* 0x0000000104047890 */ /* 0x000fc8000fffe0ff */
[----:B------:R-:W-:-:S04]  /*2d40*/  UISETP.NE.AND UP0, UPT, UR4, 0x9, UPT ;  /* 0x000000090400788c */ /* 0x000fc8000bf05270 */
[----:B------:R-:W-:Y:S02]  /*2d50*/  USEL UR6, URZ, 0x1, UP0 ;  /* 0x00000001ff067887 */ /* 0x000fe40008000000 */
[----:B------:R-:W-:-:S04]  /*2d60*/  USEL UR4, UR4, URZ, UP0 ;  /* 0x000000ff04047287 */ /* 0x000fc80008000000 */
[----:B------:R-:W-:Y:S01]  /*2d70*/  ULEA UR5, UR4, UR21, 0x3 ;  /* 0x0000001504057291 */ /* 0x000fe2000f8e18ff */
[----:B------:R-:W-:-:S04]  /*2d80*/  LOP3.LUT R2, R2, UR6, RZ, 0x3c, !PT ;  /* 0x0000000602027c12 */ /* 0x000fc8000f8e3cff */
[----:B-1----:R-:W-:-:S04]  /*2d90*/  SHF.L.U32 R3, R2, 0x1f, RZ ;  /* 0x0000001f02037819 */ /* 0x002fc800000006ff */
[----:B------:R-:W1:Y:S02]  /*2da0*/  SYNCS.PHASECHK.TRANS64.TRYWAIT P0, [UR5], R3 ;  /* 0x00000003ff0075a7 */ /* 0x000e640008001105 */
[----:B-1----:R-:W-:Y:S05]  /*2db0*/  @!P0 BRA `(.L_x_46) ;  /* 0x0000006800208947 */ /* 0x002fea0003800000 */
.L_x_164:
        /* <DEDUP_REMOVED lines=9> */
.L_x_166:
        /* <DEDUP_REMOVED lines=9> */
.L_x_168:
        /* <DEDUP_REMOVED lines=9> */
.L_x_170:
        /* <DEDUP_REMOVED lines=9> */
.L_x_172:
        /* <DEDUP_REMOVED lines=9> */
.L_x_174:
[----:B------:R-:W-:-:S04]  /*3090*/  UIADD3 UR4, UPT, UPT, UR4, 0x1, URZ ;  /* 0x0000000104047890 */ /* 0x000fc8000fffe0ff */
[----:B------:R-:W-:-:S04]  /*30a0*/  UISETP.NE.AND UP0, UPT, UR4, 0x9, UPT ;  /* 0x000000090400788c */ /* 0x000fc8000bf05270 */
[----:B------:R-:W-:Y:S02]  /*30b0*/  USEL UR5, URZ, 0x1, UP0 ;  /* 0x00000001ff057887 */ /* 0x000fe40008000000 */
[----:B------:R-:W-:-:S04]  /*30c0*/  USEL UR4, UR4, URZ, UP0 ;  /* 0x000000ff04047287 */ /* 0x000fc80008000000 */
[----:B------:R-:W-:Y:S01]  /*30d0*/  ULEA UR4, UR4, UR21, 0x3 ;  /* 0x0000001504047291 */ /* 0x000fe2000f8e18ff */
[----:B------:R-:W-:-:S04]  /*30e0*/  LOP3.LUT R2, R2, UR5, RZ, 0x3c, !PT ;  /* 0x0000000502027c12 */ /* 0x000fc8000f8e3cff */
[----:B------:R-:W-:Y:S01]  /*30f0*/  SHF.L.U32 R2, R2, 0x1f, RZ ;  /* 0x0000001f02027819 */ /* 0x000fe200000006ff */
[----:B-1----:R-:W-:-:S07]  /*3100*/  IMAD.U32 R0, RZ, RZ, UR4 ;  /* 0x00000004ff007e24 */ /* 0x002fce000f8e00ff */
.L_x_52:
[----:B-1----:R1:W2:Y:S02]  /*3110*/  SYNCS.PHASECHK.TRANS64.TRYWAIT P0, [R0+URZ], R2 ;  /* 0x00000002000075a7 */ /* 0x0022a400080011ff */
[----:B--2---:R-:W-:Y:S05]  /*3120*/  @!P0 NANOSLEEP.SYNCS 0x989680 ;  /* 0x009896800000895d */ /* 0x004fea0003900000 */
[----:B------:R-:W2:Y:S02]  /*3130*/  @!P0 SYNCS.PHASECHK.TRANS64 P0, [R0+URZ], R2 ;  /* 0x00000002000085a7 */ /* 0x000ea400080010ff */
[----:B--23--:R-:W-:Y:S05]  /*3140*/  @P0 EXIT ;  /* 0x000000000000094d */ /* 0x00cfea0003800000 */
[----:B------:R-:W-:Y:S05]  /*3150*/  BRA `(.L_x_52) ;  /* 0xfffffffc00ec7947 */ /* 0x000fea000383ffff */
.L_x_23:
[----:B------:R-:W2:Y:S02]  /*3160*/  S2UR UR4, SR_CgaCtaId ;  /* 0x00000000000479c3 */ /* 0x000ea40000008800 */
[----:B--2---:R-:W-:-:S04]  /*3170*/  UISETP.NE.AND UP0, UPT, UR4, URZ, UPT ;  /* 0x000000ff0400728c */ /* 0x004fc8000bf05270 */
[----:B------:R-:W-:-:S09]  /*3180*/  UISETP.NE.OR UP0, UPT, UR21, 0x1, UP0 ;  /* 0x000000011500788c */ /* 0x000fd20008705670 */
[----:B------:R-:W-:Y:S05]  /*3190*/  BRA.U UP0, `(.L_x_53) ;  /* 0x00000005004c7547 */ /* 0x000fea000b800000 */
[----:B------:R-:W2:Y:S01]  /*31a0*/  S2UR UR5, SR_CgaCtaId ;  /* 0x00000000000579c3 */ /* 0x000ea20000008800 */
[----:B------:R-:W-:Y:S01]  /*31b0*/  UMOV UR4, 0x400 ;  /* 0x0000040000047882 */ /* 0x000fe20000000000 */
[----:B------:R-:W-:Y:S01]  /*31c0*/  ISETP.GE.U32.AND P2, PT, R0, 0x8, PT ;  /* 0x000000080000780c */ /* 0x000fe20003f46070 */
[----:B------:R-:W-:Y:S01]  /*31d0*/  IMAD.MOV.U32 R12, RZ, RZ, 0x1 ;  /* 0x00000001ff0c7424 */ /* 0x000fe200078e00ff */
[----:B------:R-:W-:Y:S02]  /*31e0*/  CS2R R10, SRZ ;  /* 0x00000000000a7805 */ /* 0x000fe4000001ff00 */
[----:B------:R-:W-:Y:S01]  /*31f0*/  CS2R R8, SRZ ;  /* 0x0000000000087805 */ /* 0x000fe2000001ff00 */
[----:B--2---:R-:W-:-:S03]  /*3200*/  ULEA UR6, UR5, UR4, 0x18 ;  /* 0x0000000405067291 */ /* 0x004fc6000f8ec0ff */
[----:B------:R-:W-:-:S09]  /*3210*/  UMOV UR5, URZ ;  /* 0x000000ff00057c82 */ /* 0x000fd20008000000 */
.L_x_57:
[----:B------:R-:W-:Y:S02]  /*3220*/  LEA R2, R8, UR6, 0x3 ;  /* 0x0000000608027c11 */ /* 0x000fe4000f8e18ff */
[----:B------:R-:W-:-:S03]  /*3230*/  SHF.L.U32 R4, R9, 0x1f, RZ ;  /* 0x0000001f09047819 */ /* 0x000fc600000006ff */
[----:B------:R-:W-:Y:S01]  /*3240*/  VIADD R5, R2, 0x150 ;  /* 0x0000015002057836 */ /* 0x000fe20000000000 */
[----:B------:R-:W2:Y:S02]  /*3250*/  SYNCS.PHASECHK.TRANS64.TRYWAIT P0, [R2+URZ+0x140], R4 ;  /* 0x00014004020075a7 */ /* 0x000ea400080011ff */
[----:B--2---:R-:W-:Y:S05]  /*3260*/  @!P0 BRA `(.L_x_54) ;  /* 0x0000006400848947 */ /* 0x004fea0003800000 */
.L_x_175:
[----:B------:R-:W-:Y:S01]  /*3270*/  ULEA UR4, UR5, UR6, 0x3 ;  /* 0x0000000605047291 */ /* 0x000fe2000f8e18ff */
[----:B--2---:R-:W-:Y:S01]  /*3280*/  PRMT R2, RZ, 0x654, R5 ;  /* 0x00000654ff027816 */ /* 0x004fe20000000005 */
[----:B------:R-:W-:Y:S01]  /*3290*/  @!P2 IMAD.MOV.U32 R4, RZ, RZ, 0x10 ;  /* 0x00000010ff04a424 */ /* 0x000fe200078e00ff */
[----:B------:R-:W-:Y:S01]  /*32a0*/  SHF.L.U32 R5, R12, 0x1f, RZ ;  /* 0x0000001f0c057819 */ /* 0x000fe200000006ff */
[----:B------:R-:W-:Y:S01]  /*32b0*/  UIADD3 UR7, UPT, UPT, UR4, 0xe0, URZ ;  /* 0x000000e004077890 */ /* 0x000fe2000fffe0ff */
[----:B------:R2:W-:Y:S05]  /*32c0*/  SYNCS.ARRIVE.TRANS64.RED.A1T0 RZ, [R2+URZ], RZ ;  /* 0x000000ff02ff79a7 */ /* 0x0005ea00081004ff */
[----:B------:R-:W-:Y:S01]  /*32d0*/  IMAD.U32 R6, RZ, RZ, UR7 ;  /* 0x00000007ff067e24 */ /* 0x000fe2000f8e00ff */
[----:B------:R-:W3:Y:S04]  /*32e0*/  SYNCS.PHASECHK.TRANS64.TRYWAIT P0, [UR4+0xf0], R5 ;  /* 0x0000f005ff0075a7 */ /* 0x000ee80008001104 */
[----:B------:R-:W-:Y:S01]  /*32f0*/  PRMT R6, R0, 0x654, R6 ;  /* 0x0000065400067816 */ /* 0x000fe20000000006 */
[----:B--23--:R-:W-:Y:S06]  /*3300*/  @!P0 BRA `(.L_x_55) ;  /* 0x0000006400708947 */ /* 0x00cfec0003800000 */
.L_x_177:
[----:B------:R-:W-:Y:S01]  /*3310*/  ULEA UR8, UR5, UR6, 0x4 ;  /* 0x0000000605087291 */ /* 0x000fe2000f8e20ff */
[----:B------:R-:W-:Y:S01]  /*3320*/  SEL R3, R6, R3, !P2 ;  /* 0x0000000306037207 */ /* 0x000fe20005000000 */
[----:B------:R-:W-:Y:S01]  /*3330*/  UIADD3 UR9, UPT, UPT, UR4, 0xe0, URZ ;  /* 0x000000e004097890 */ /* 0x000fe2000fffe0ff */
[----:B--2---:R-:W-:Y:S01]  /*3340*/  LEA R2, R11, UR6, 0x3 ;  /* 0x000000060b027c11 */ /* 0x004fe2000f8e18ff */
[----:B------:R-:W-:Y:S01]  /*3350*/  UIADD3 UR8, UPT, UPT, UR8, 0x170, URZ ;  /* 0x0000017008087890 */ /* 0x000fe2000fffe0ff */
[----:B------:R2:W-:Y:S01]  /*3360*/  @!P2 SYNCS.ARRIVE.TRANS64.RED RZ, [R3+URZ], R4 ;  /* 0x0000000403ffa9a7 */ /* 0x0005e200080004ff */
[----:B------:R-:W-:Y:S01]  /*3370*/  UIADD3 UR4, UPT, UPT, UR5, 0x1, URZ ;  /* 0x0000000105047890 */ /* 0x000fe2000fffe0ff */
[----:B------:R-:W-:-:S03]  /*3380*/  VIADD R8, R8, 0x1 ;  /* 0x0000000108087836 */ /* 0x000fc60000000000 */
[----:B------:R-:W-:Y:S02]  /*3390*/  UISETP.NE.AND UP0, UPT, UR4, 0x2, UPT ;  /* 0x000000020400788c */ /* 0x000fe4000bf05270 */
[----:B------:R-:W-:Y:S01]  /*33a0*/  ISETP.NE.AND P0, PT, R8, 0x2, PT ;  /* 0x000000020800780c */ /* 0x000fe20003f05270 */
[----:B------:R-:W-:Y:S06]  /*33b0*/  UGETNEXTWORKID.BROADCAST [UR8], [UR9] ;  /* 0x00000000080073ca */ /* 0x000fec0008000100 */
[----:B------:R-:W-:Y:S02]  /*33c0*/  USEL UR7, URZ, 0x1, UP0 ;  /* 0x00000001ff077887 */ /* 0x000fe40008000000 */
[----:B------:R-:W-:-:S04]  /*33d0*/  USEL UR5, UR4, URZ, UP0 ;  /* 0x000000ff04057287 */ /* 0x000fc80008000000 */
[----:B------:R-:W-:Y:S02]  /*33e0*/  LOP3.LUT R12, R12, UR7, RZ, 0x3c, !PT ;  /* 0x000000070c0c7c12 */ /* 0x000fe4000f8e3cff */
[----:B--2---:R-:W-:-:S04]  /*33f0*/  SHF.L.U32 R4, R10, 0x1f, RZ ;  /* 0x0000001f0a047819 */ /* 0x004fc800000006ff */
[----:B------:R-:W2:Y:S02]  /*3400*/  SYNCS.PHASECHK.TRANS64.TRYWAIT P1, [R2+URZ+0xe0], R4 ;  /* 0x0000e004020075a7 */ /* 0x000ea400080211ff */
[----:B--2---:R-:W-:Y:S05]  /*3410*/  @!P1 BRA `(.L_x_56) ;  /* 0x0000006400449947 */ /* 0x004fea0003800000 */
.L_x_178:
[C---:B--2---:R-:W-:Y:S01]  /*3420*/  LEA R4, R11.reuse, UR6, 0x4 ;  /* 0x000000060b047c11 */ /* 0x044fe2000f8e20ff */
[----:B------:R-:W-:Y:S01]  /*3430*/  VIADD R2, R2, 0xf0 ;  /* 0x000000f002027836 */ /* 0x000fe20000000000 */
[----:B------:R-:W-:Y:S01]  /*3440*/  SEL R8, R8, RZ, P0 ;  /* 0x000000ff08087207 */ /* 0x000fe20000000000 */
[----:B------:R-:W-:-:S03]  /*3450*/  VIADD R11, R11, 0x1 ;  /* 0x000000010b0b7836 */ /* 0x000fc60000000000 */
[----:B------:R-:W2:Y:S01]  /*3460*/  LDS.128 R4, [R4+0x170] ;  /* 0x0001700004047984 */ /* 0x000ea20000000c00 */
[----:B------:R-:W-:Y:S02]  /*3470*/  PRMT R2, RZ, 0x654, R2 ;  /* 0x00000654ff027816 */ /* 0x000fe40000000002 */
[C---:B------:R-:W-:Y:S01]  /*3480*/  ISETP.NE.AND P1, PT, R11.reuse, 0x2, PT ;  /* 0x000000020b00780c */ /* 0x040fe20003f25270 */
[----:B------:R-:W-:Y:S01]  /*3490*/  @!PT LDS RZ, [RZ] ;  /* 0x00000000fffff984 */ /* 0x000fe20000000800 */
[----:B------:R-:W-:Y:S01]  /*34a0*/  @!PT LDS RZ, [RZ] ;  /* 0x00000000fffff984 */ /* 0x000fe20000000800 */
[----:B------:R-:W-:Y:S01]  /*34b0*/  @!PT LDS RZ, [RZ] ;  /* 0x00000000fffff984 */ /* 0x000fe20000000800 */
[----:B------:R-:W-:Y:S01]  /*34c0*/  @!PT LDS RZ, [RZ] ;  /* 0x00000000fffff984 */ /* 0x000fe20000000800 */
[----:B------:R3:W-:Y:S06]  /*34d0*/  MEMBAR.ALL.CTA ;  /* 0x0000000000007992 */ /* 0x0007ec0000008000 */
[----:B---3--:R-:W3:Y:S01]  /*34e0*/  FENCE.VIEW.ASYNC.S ;  /* 0x00000000000073c6 */ /* 0x008ee20000000000 */
[----:B------:R-:W-:Y:S01]  /*34f0*/  SEL R11, R11, RZ, P1 ;  /* 0x000000ff0b0b7207 */ /* 0x000fe20000800000 */
[----:B---3--:R3:W-:Y:S01]  /*3500*/  SYNCS.ARRIVE.TRANS64.RED.A1T0 RZ, [R2+URZ], RZ ;  /* 0x000000ff02ff79a7 */ /* 0x0087e200081004ff */
[----:B--2---:R-:W-:-:S02]  /*3510*/  LOP3.LUT P3, RZ, R6, 0x1, RZ, 0xc0, !PT ;  /* 0x0000000106ff7812 */ /* 0x004fc4000786c0ff */
[----:B------:R-:W-:-:S04]  /*3520*/  SEL R4, RZ, 0x1, P1 ;  /* 0x00000001ff047807 */ /* 0x000fc80000800000 */
[----:B------:R-:W-:Y:S02]  /*3530*/  LOP3.LUT R10, R10, R4, RZ, 0x3c, !PT ;  /* 0x000000040a0a7212 */ /* 0x000fe400078e3cff */
[----:B---3--:R-:W-:-:S04]  /*3540*/  SEL R2, RZ, 0x1, P0 ;  /* 0x00000001ff027807 */ /* 0x008fc80000000000 */
[----:B------:R-:W-:Y:S01]  /*3550*/  LOP3.LUT R9, R9, R2, RZ, 0x3c, !PT ;  /* 0x0000000209097212 */ /* 0x000fe200078e3cff */
[----:B------:R-:W-:Y:S06]  /*3560*/  @P3 BRA `(.L_x_57) ;  /* 0xfffffffc002c3947 */ /* 0x000fec000383ffff */
[----:B------:R-:W-:Y:S01]  /*3570*/  ULEA UR4, UR5, UR6, 0x3 ;  /* 0x0000000605047291 */ /* 0x000fe2000f8e18ff */
[----:B------:R-:W-:-:S08]  /*3580*/  SHF.L.U32 R2, R12, 0x1f, RZ ;  /* 0x0000001f0c027819 */ /* 0x000fd000000006ff */
[----:B------:R-:W2:Y:S02]  /*3590*/  SYNCS.PHASECHK.TRANS64 P0, [UR4+0xf0], R2 ;  /* 0x0000f002ff0075a7 */ /* 0x000ea40008001004 */
[----:B--2---:R-:W-:Y:S05]  /*35a0*/  @P0 BRA `(.L_x_58) ;  /* 0x0000000000080947 */ /* 0x004fea0003800000 */
[----:B------:R-:W2:Y:S02]  /*35b0*/  SYNCS.PHASECHK.TRANS64.TRYWAIT P0, [UR4+0xf0], R2 ;  /* 0x0000f002ff0075a7 */ /* 0x000ea40008001104 */
[----:B--2---:R-:W-:Y:S05]  /*35c0*/  @!P0 BRA `(.L_x_59) ;  /* 0x0000006000ec8947 */ /* 0x004fea0003800000 */
.L_x_58:
[----:B------:R-:W-:-:S04]  /*35d0*/  UIADD3 UR7, UPT, UPT, UR5, 0x1, URZ ;  /* 0x0000000105077890 */ /* 0x000fc8000fffe0ff */
[----:B------:R-:W-:-:S04]  /*35e0*/  UISETP.NE.AND UP0, UPT, UR7, 0x2, UPT ;  /* 0x000000020700788c */ /* 0x000fc8000bf05270 */
[----:B------:R-:W-:Y:S02]  /*35f0*/  USEL UR8, URZ, 0x1, UP0 ;  /* 0x00000001ff087887 */ /* 0x000fe40008000000 */
[----:B------:R-:W-:-:S04]  /*3600*/  USEL UR7, UR7, URZ, UP0 ;  /* 0x000000ff07077287 */ /* 0x000fc80008000000 */
[----:B------:R-:W-:Y:S01]  /*3610*/  ULEA UR7, UR7, UR6, 0x3 ;  /* 0x0000000607077291 */ /* 0x000fe2000f8e18ff */
[----:B--2---:R-:W-:-:S04]  /*3620*/  LOP3.LUT R2, R12, UR8, RZ, 0x3c, !PT ;  /* 0x000000080c027c12 */ /* 0x004fc8000f8e3cff */
[----:B------:R-:W-:-:S04]  /*3630*/  SHF.L.U32 R0, R2, 0x1f, RZ ;  /* 0x0000001f02007819 */ /* 0x000fc800000006ff */
[----:B------:R-:W2:Y:S02]  /*3640*/  SYNCS.PHASECHK.TRANS64 P0, [UR7+0xf0], R0 ;  /* 0x0000f000ff0075a7 */ /* 0x000ea40008001007 */
[----:B-12---:R-:W-:Y:S05]  /*3650*/  @P0 EXIT ;  /* 0x000000000000094d */ /* 0x006fea0003800000 */
[----:B------:R-:W-:Y:S02]  /*3660*/  SHF.L.U32 R2, R2, 0x1f, RZ ;  /* 0x0000001f02027819 */ /* 0x000fe400000006ff */
[----:B------:R-:W-:-:S07]  /*3670*/  MOV R0, UR7 ;  /* 0x0000000700007c02 */ /* 0x000fce0008000f00 */
.L_x_60:
[----:B-1----:R1:W2:Y:S02]  /*3680*/  SYNCS.PHASECHK.TRANS64.TRYWAIT P0, [R0+URZ+0xf0], R2 ;  /* 0x0000f002000075a7 */ /* 0x0022a400080011ff */
[----:B--2---:R-:W-:Y:S05]  /*3690*/  @!P0 NANOSLEEP.SYNCS 0x989680 ;  /* 0x009896800000895d */ /* 0x004fea0003900000 */
[----:B------:R-:W2:Y:S02]  /*36a0*/  @!P0 SYNCS.PHASECHK.TRANS64 P0, [R0+URZ+0xf0], R2 ;  /* 0x0000f002000085a7 */ /* 0x000ea400080010ff */
[----:B--2---:R-:W-:Y:S05]  /*36b0*/  @P0 EXIT ;  /* 0x000000000000094d */ /* 0x004fea0003800000 */
[----:B------:R-:W-:Y:S05]  /*36c0*/  BRA `(.L_x_60) ;  /* 0xfffffffc00ec7947 */ /* 0x000fea000383ffff */
.L_x_53:
[----:B------:R-:W-:Y:S05]  /*36d0*/  BRA.U UP6, `(.L_x_61) ;  /* 0x0000001106dc7547 */ /* 0x000fea000b800000 */
[----:B------:R-:W2:Y:S01]  /*36e0*/  S2UR UR7, SR_CgaCtaId ;  /* 0x00000000000779c3 */ /* 0x000ea20000008800 */
[----:B------:R-:W-:Y:S01]  /*36f0*/  UMOV UR4, 0x40 ;  /* 0x0000004000047882 */ /* 0x000fe20000000000 */
[----:B------:R-:W-:Y:S01]  /*3700*/  NOP ;  /* 0x0000000000007918 */ /* 0x000fe20000000000 */
[----:B------:R-:W-:Y:S01]  /*3710*/  UMOV UR6, 0x400 ;  /* 0x0000040000067882 */ /* 0x000fe20000000000 */
[----:B--2---:R-:W-:Y:S02]  /*3720*/  ULEA UR5, UR7, UR4, 0x18 ;  /* 0x0000000407057291 */ /* 0x004fe4000f8ec0ff */
[----:B------:R-:W-:-:S07]  /*3730*/  ULEA UR6, UR7, UR6, 0x18 ;  /* 0x0000000607067291 */ /* 0x000fce000f8ec0ff */
[----:B------:R-:W2:Y:S02]  /*3740*/  LDS.U8 R0, [UR5+0x1c] ;  /* 0x00001c05ff007984 */ /* 0x000ea40008000000 */
[----:B--2---:R-:W-:-:S13]  /*3750*/  ISETP.NE.AND P0, PT, R0, RZ, PT ;  /* 0x000000ff0000720c */ /* 0x004fda0003f05270 */
[----:B------:R-:W-:Y:S05]  /*3760*/  @P0 BRA `(.L_x_62) ;  /* 0x0000000400080947 */ /* 0x000fea0003800000 */
[----:B------:R-:W-:Y:S02]  /*3770*/  UISETP.NE.U32.AND UP1, UPT, UR46, 0x1, UPT ;  /* 0x000000012e00788c */ /* 0x000fe4000bf25070 */
[----:B------:R-:W-:-:S07]  /*3780*/  UIADD3 UR7, UPT, UPT, UR5, 0x8, URZ ;  /* 0x0000000805077890 */ /* 0x000fce000fffe0ff */
[----:B------:R-:W-:Y:S05]  /*3790*/  BRA.U !UP1, `(.L_x_63) ;  /* 0x00000001099c7547 */ /* 0x000fea000b800000 */
[----:B------:R-:W-:Y:S01]  /*37a0*/  ELECT P0, URZ, PT ;  /* 0x0000000000ff782f */ /* 0x000fe20003800000 */
[----:B------:R-:W-:-:S12]  /*37b0*/  BSSY B0, `(.L_x_63) ;  /* 0x0000025000007945 */ /* 0x000fd80003800000 */
[----:B------:R-:W-:Y:S05]  /*37c0*/  @!P0 BRA `(.L_x_64) ;  /* 0x00000000008c8947 */ /* 0x000fea0003800000 */
[----:B------:R-:W-:-:S05]  /*37d0*/  UMOV UR4, 0x10 ;  /* 0x0000001000047882 */ /* 0x000fca0000000000 */
[----:B------:R-:W-:Y:S04]  /*37e0*/  DEPBAR.LE SB2, 0x36 ;  /* 0x0000ad800000791a */ /* 0x000fe80000000000 */
[----:B------:R-:W2:Y:S02]  /*37f0*/  UTCATOMSWS.2CTA.FIND_AND_SET.ALIGN UP0, UR4, UR4 ;  /* 0x00000004000475e3 */ /* 0x000ea40008200800 */
[----:B--2---:R-:W-:Y:S01]  /*3800*/  MOV R10, UR4 ;  /* 0x00000004000a7c02 */ /* 0x004fe20008000f00 */
[----:B------:R-:W-:Y:S06]  /*3810*/  BRA.U UP0, `(.L_x_65) ;  /* 0x0000000100187547 */ /* 0x000fec000b800000 */
.L_x_66:
[----:B------:R-:W-:Y:S05]  /*3820*/  NANOSLEEP 0x64 ;  /* 0x000000640000795d */ /* 0x000fea0003800000 */
[----:B------:R-:W-:-:S05]  /*3830*/  UMOV UR4, 0x10 ;  /* 0x0000001000047882 */ /* 0x000fca0000000000 */
[----:B------:R-:W-:Y:S04]  /*3840*/  DEPBAR.LE SB2, 0x36 ;  /* 0x0000ad800000791a */ /* 0x000fe80000000000 */
[----:B------:R-:W2:Y:S02]  /*3850*/  UTCATOMSWS.2CTA.FIND_AND_SET.ALIGN UP0, UR4, UR4 ;  /* 0x00000004000475e3 */ /* 0x000ea40008200800 */
[----:B--2---:R-:W-:Y:S01]  /*3860*/  MOV R10, UR4 ;  /* 0x00000004000a7c02 */ /* 0x004fe20008000f00 */
[----:B------:R-:W-:Y:S05]  /*3870*/  BRA.U !UP0, `(.L_x_66) ;  /* 0xfffffffd08e87547 */ /* 0x000fea000b83ffff */
.L_x_65:
[----:B------:R-:W2:Y:S01]  /*3880*/  LDS R6, [UR5+0x10] ;  /* 0x00001005ff067984 */ /* 0x000ea20008000800 */
[----:B------:R-:W-:Y:S01]  /*3890*/  IMAD.U32 R0, RZ, RZ, UR6 ;  /* 0x00000006ff007e24 */ /* 0x000fe2000f8e00ff */
[----:B------:R-:W-:-:S03]  /*38a0*/  MOV R4, UR45 ;  /* 0x0000002d00047c02 */ /* 0x000fc60008000f00 */
[----:B------:R-:W-:Y:S01]  /*38b0*/  VIADD R0, R0, 0x190 ;  /* 0x0000019000007836 */ /* 0x000fe20000000000 */
[----:B--2---:R-:W-:-:S04]  /*38c0*/  SHF.L.U32 R6, R6, 0x1f, RZ ;  /* 0x0000001f06067819 */ /* 0x004fc800000006ff */
[----:B------:R-:W2:Y:S02]  /*38d0*/  SYNCS.PHASECHK.TRANS64.TRYWAIT P0, [UR5+0x8], R6 ;  /* 0x00000806ff0075a7 */ /* 0x000ea40008001105 */
[----:B--2---:R-:W-:Y:S05]  /*38e0*/  @P0 BRA `(.L_x_67) ;  /* 0x0000000000080947 */ /* 0x004fea0003800000 */
[----:B------:R-:W2:Y:S02]  /*38f0*/  SYNCS.PHASECHK.TRANS64.TRYWAIT P0, [UR5+0x8], R6 ;  /* 0x00000806ff0075a7 */ /* 0x000ea40008001105 */
[----:B--2---:R-:W-:Y:S05]  /*3900*/  @!P0 BRA `(.L_x_68) ;  /* 0x0000006000348947 */ /* 0x004fea0003800000 */
.L_x_67:
[----:B------:R-:W-:Y:S01]  /*3910*/  PRMT R4, R4, 0x654, R0 ;  /* 0x0000065404047816 */ /* 0x000fe20000000000 */
[----:B------:R-:W-:Y:S01]  /*3920*/  HFMA2 R0, -RZ, RZ, 0, 5.9604644775390625e-08 ;  /* 0x00000001ff007431 */ /* 0x000fe200000001ff */
[----:B------:R-:W-:Y:S01]  /*3930*/  UPRMT UR4, UR45, 0x654, UR7 ;  /* 0x000006542d047896 */ /* 0x000fe20008000007 */
[----:B------:R-:W-:Y:S02]  /*3940*/  IMAD.MOV.U32 R8, RZ, RZ, 0xffff ;  /* 0x0000ffffff087424 */ /* 0x000fe400078e00ff */
[----:B--2---:R-:W-:Y:S02]  /*3950*/  IMAD.MOV.U32 R6, RZ, RZ, 0x4 ;  /* 0x00000004ff067424 */ /* 0x004fe400078e00ff */
[----:B------:R-:W-:Y:S01]  /*3960*/  IMAD.SHL.U32 R9, R10, 0x20, RZ ;  /* 0x000000200a097824 */ /* 0x000fe200078e00ff */
[----:B------:R-:W-:Y:S02]  /*3970*/  MOV R5, UR4 ;  /* 0x0000000400057c02 */ /* 0x000fe40008000f00 */
[-C--:B------:R-:W-:Y:S01]  /*3980*/  SHF.L.U32 R8, R8, R10.reuse, RZ ;  /* 0x0000000a08087219 */ /* 0x080fe200000006ff */
[----:B------:R2:W-:Y:S01]  /*3990*/  SYNCS.ARRIVE.TRANS64.RED RZ, [UR4], R6 ;  /* 0x00000006ffff79a7 */ /* 0x0005e20008000404 */
[----:B------:R-:W-:Y:S01]  /*39a0*/  SHF.L.U32 R7, R0, R10, RZ ;  /* 0x0000000a00077219 */ /* 0x000fe200000006ff */
[----:B------:R2:W-:Y:S04]  /*39b0*/  STS [UR6+0x190], R9 ;  /* 0x00019009ff007988 */ /* 0x0005e80008000806 */
[----:B------:R2:W-:Y:S04]  /*39c0*/  STAS [R4.64], R10 ;  /* 0x0000000a04007dbd */ /* 0x0005e8000c0008ff */
[----:B------:R2:W-:Y:S04]  /*39d0*/  ATOMS.OR RZ, [UR5+0x14], R8 ;  /* 0x00001408ffff798c */ /* 0x0005e8000b000005 */
[----:B------:R2:W-:Y:S04]  /*39e0*/  ATOMS.OR RZ, [UR5+0x18], R7 ;  /* 0x00001807ffff798c */ /* 0x0005e8000b000005 */
[----:B------:R2:W-:Y:S02]  /*39f0*/  ATOMS.XOR RZ, [UR5+0x10], R0 ;  /* 0x00001000ffff798c */ /* 0x0005e4000b800005 */
.L_x_64:
[----:B-1----:R-:W-:Y:S05]  /*3a00*/  BSYNC B0 ;  /* 0x0000000000007941 */ /* 0x002fea0003800000 */
.L_x_63:
[----:B------:R-:W-:Y:S05]  /*3a10*/  BRA.U UP1, `(.L_x_69) ;  /* 0x00000001016c7547 */ /* 0x000fea000b800000 */
[----:B------:R-:W-:-:S03]  /*3a20*/  UMOV UR4, 0xffffffff ;  /* 0xffffffff00047882 */ /* 0x000fc60000000000 */
[----:B------:R-:W-:Y:S05]  /*3a30*/  BRA.DIV UR4, `(.L_x_70) ;  /* 0x0000006204007947 */ /* 0x000fea000b800000 */
[----:B------:R-:W-:-:S13]  /*3a40*/  ELECT P0, URZ, PT ;  /* 0x0000000000ff782f */ /* 0x000fda0003800000 */
.L_x_182:
[----:B------:R-:W-:Y:S05]  /*3a50*/  @!P0 BRA `(.L_x_69) ;  /* 0x00000000005c8947 */ /* 0x000fea0003800000 */
[----:B--2---:R-:W2:Y:S02]  /*3a60*/  LDS R4, [UR5+0x10] ;  /* 0x00001005ff047984 */ /* 0x004ea40008000800 */
[----:B--2---:R-:W-:-:S04]  /*3a70*/  SHF.L.U32 R4, R4, 0x1f, RZ ;  /* 0x0000001f04047819 */ /* 0x004fc800000006ff */
[----:B------:R-:W2:Y:S02]  /*3a80*/  SYNCS.PHASECHK.TRANS64.TRYWAIT P0, [UR5+0x8], R4 ;  /* 0x00000804ff0075a7 */ /* 0x000ea40008001105 */
[----:B--2---:R-:W-:Y:S05]  /*3a90*/  @P0 BRA `(.L_x_71) ;  /* 0x0000000000080947 */ /* 0x004fea0003800000 */
[----:B------:R-:W2:Y:S02]  /*3aa0*/  SYNCS.PHASECHK.TRANS64.TRYWAIT P0, [UR5+0x8], R4 ;  /* 0x00000804ff0075a7 */ /* 0x000ea40008001105 */
[----:B--2---:R-:W-:Y:S05]  /*3ab0*/  @!P0 BRA `(.L_x_72) ;  /* 0x0000006000048947 */ /* 0x004fea0003800000 */
.L_x_71:
[----:B------:R-:W3:Y:S01]  /*3ac0*/  LDS R6, [UR6+0x190] ;  /* 0x00019006ff067984 */ /* 0x000ee20008000800 */
[----:B--2---:R-:W-:Y:S02]  /*3ad0*/  HFMA2 R0, -RZ, RZ, 0, 5.9604644775390625e-08 ;  /* 0x00000001ff007431 */ /* 0x004fe400000001ff */
[----:B------:R-:W-:Y:S01]  /*3ae0*/  IMAD.MOV.U32 R4, RZ, RZ, 0xffff ;  /* 0x0000ffffff047424 */ /* 0x000fe200078e00ff */
[----:B------:R-:W-:Y:S01]  /*3af0*/  UPRMT UR4, UR45, 0x654, UR7 ;  /* 0x000006542d047896 */ /* 0x000fe20008000007 */
[----:B---3--:R-:W-:-:S03]  /*3b00*/  IMAD.SHL.U32 R5, R6, 0x20, RZ ;  /* 0x0000002006057824 */ /* 0x008fc600078e00ff */
[-C--:B------:R-:W-:Y:S02]  /*3b10*/  SHF.L.U32 R4, R4, R6.reuse, RZ ;  /* 0x0000000604047219 */ /* 0x080fe400000006ff */
[----:B------:R-:W-:Y:S01]  /*3b20*/  SHF.L.U32 R6, R0, R6, RZ ;  /* 0x0000000600067219 */ /* 0x000fe200000006ff */
[----:B------:R3:W-:Y:S04]  /*3b30*/  STS [UR6+0x190], R5 ;  /* 0x00019005ff007988 */ /* 0x0007e80008000806 */
[----:B------:R3:W-:Y:S04]  /*3b40*/  ATOMS.OR RZ, [UR5+0x14], R4 ;  /* 0x00001404ffff798c */ /* 0x0007e8000b000005 */
[----:B------:R3:W-:Y:S01]  /*3b50*/  ATOMS.OR RZ, [UR5+0x18], R6 ;  /* 0x00001806ffff798c */ /* 0x0007e2000b000005 */
[----:B------:R-:W-:Y:S03]  /*3b60*/  SYNCS.ARRIVE.TRANS64.RED.A1T0 RZ, [UR4], RZ ;  /* 0x000000ffffff79a7 */ /* 0x000fe60008100404 */
[----:B------:R3:W-:Y:S01]  /*3b70*/  ATOMS.XOR RZ, [UR5+0x10], R0 ;  /* 0x00001000ffff798c */ /* 0x0007e2000b800005 */
[----:B------:R-:W-:Y:S05]  /*3b80*/  BRA `(.L_x_69) ;  /* 0x0000000000107947 */ /* 0x000fea0003800000 */
.L_x_62:
[----:B------:R-:W-:Y:S02]  /*3b90*/  MOV R0, 0xffffffff ;  /* 0xffffffff00007802 */ /* 0x000fe40000000f00 */
[----:B------:R-:W-:-:S03]  /*3ba0*/  MOV R4, 0x3bd0 ;  /* 0x00003bd000047802 */ /* 0x000fc60000000f00 */
[----:B------:R2:W-:Y:S04]  /*3bb0*/  STS [UR6+0x190], R0 ;  /* 0x00019000ff007988 */ /* 0x0005e80008000806 */
[----:B-12--5:R-:W-:Y:S05]  /*3bc0*/  CALL.REL.NOINC `($__internal_1_$__cuda_sm10x_tcgen05_guardrail_trap_phase_invalid_during_alloc) ;  /* 0x0000006400d87944 */ /* 0x026fea0003c00000 */
.L_x_69:
[----:B------:R-:W-:Y:S05]  /*3bd0*/  WARPSYNC.ALL ;  /* 0x0000000000007948 */ /* 0x000fea0003800000 */
[----:B------:R-:W4:Y:S01]  /*3be0*/  S2UR UR4, SR_CgaCtaId ;  /* 0x00000000000479c3 */ /* 0x000f220000008800 */
[----:B------:R-:W-:Y:S01]  /*3bf0*/  UMOV UR26, 0x400 ;  /* 0x00000400001a7882 */ /* 0x000fe20000000000 */
[----:B------:R-:W-:-:S06]  /*3c00*/  NOP ;  /* 0x0000000000007918 */ /* 0x000fcc0000000000 */
[----:B------:R-:W-:Y:S06]  /*3c10*/  BAR.ARV 0x6, 0xa0 ;  /* 0x0182800000007b1d */ /* 0x000fec0000002000 */
[----:B------:R-:W1:Y:S01]  /*3c20*/  LDCU UR6, c[0x0][0x38c] ;  /* 0x00007180ff0677ac */ /* 0x000e620008000800 */
[----:B------:R-:W-:Y:S01]  /*3c30*/  LOP3.LUT R3, R3, 0xffff, RZ, 0xc0, !PT ;  /* 0x0000ffff03037812 */ /* 0x000fe200078ec0ff */
[----:B--2---:R-:W-:Y:S01]  /*3c40*/  IMAD.MOV.U32 R9, RZ, RZ, 0x1 ;  /* 0x00000001ff097424 */ /* 0x004fe200078e00ff */
[----:B------:R-:W-:Y:S01]  /*3c50*/  LOP3.LUT R2, R2, 0xffff, RZ, 0xc0, !PT ;  /* 0x0000ffff02027812 */ /* 0x000fe200078ec0ff */
[----:B------:R-:W-:Y:S01]  /*3c60*/  IMAD.MOV.U32 R8, RZ, RZ, RZ ;  /* 0x000000ffff087224 */ /* 0x000fe200078e00ff */
[----:B------:R-:W-:Y:S01]  /*3c70*/  R2UR UR28, R3 ;  /* 0x00000000031c72ca */ /* 0x000fe200000e0000 */
[----:B------:R-:W-:Y:S01]  /*3c80*/  UMOV UR32, URZ ;  /* 0x000000ff00207c82 */ /* 0x000fe20008000000 */
[----:B------:R-:W-:-:S02]  /*3c90*/  R2UR UR42, R2 ;  /* 0x00000000022a72ca */ /* 0x000fc400000e0000 */
[----:B------:R-:W-:Y:S01]  /*3ca0*/  CS2R R2, SRZ ;  /* 0x0000000000027805 */ /* 0x000fe2000001ff00 */
[----:B------:R-:W-:Y:S01]  /*3cb0*/  UMOV UR23, URZ ;  /* 0x000000ff00177c82 */ /* 0x000fe20008000000 */
[----:B----4-:R-:W-:Y:S01]  /*3cc0*/  ULEA UR26, UR4, UR26, 0x18 ;  /* 0x0000001a041a7291 */ /* 0x010fe2000f8ec0ff */
[----:B------:R-:W-:Y:S01]  /*3cd0*/  UMOV UR22, URZ ;  /* 0x000000ff00167c82 */ /* 0x000fe20008000000 */
[----:B------:R-:W-:Y:S02]  /*3ce0*/  UISETP.NE.AND UP3, UPT, UR46, URZ, UPT ;  /* 0x000000ff2e00728c */ /* 0x000fe4000bf65270 */
[----:B------:R-:W-:Y:S02]  /*3cf0*/  UIADD3 UR5, UPT, UPT, UR26, 0x8400, URZ ;  /* 0x000084001a057890 */ /* 0x000fe4000fffe0ff */
[----:B------:R-:W-:-:S03]  /*3d00*/  UIADD3 UR4, UPT, UPT, UR26, 0x2c400, URZ ;  /* 0x0002c4001a047890 */ /* 0x000fc6000fffe0ff */
[----:B---3--:R-:W2:Y:S01]  /*3d10*/  LDS R0, [UR26+0x190] ;  /* 0x0001901aff007984 */ /* 0x008ea20008000800 */
[----:B-1----:R-:W-:Y:S02]  /*3d20*/  UIADD3 UR6, UPT, UPT, UR6, 0x1f, URZ ;  /* 0x0000001f06067890 */ /* 0x002fe4000fffe0ff */
[----:B------:R-:W-:Y:S02]  /*3d30*/  USHF.R.U32.HI UR5, URZ, 0x4, UR5 ;  /* 0x00000004ff057899 */ /* 0x000fe40008011605 */
[----:B------:R-:W-:Y:S02]  /*3d40*/  USHF.R.S32.HI UR33, URZ, 0x1f, UR6 ;  /* 0x0000001fff217899 */ /* 0x000fe40008011406 */
[----:B------:R-:W-:Y:S02]  /*3d50*/  USHF.R.U32.HI UR4, URZ, 0x4, UR4 ;  /* 0x00000004ff047899 */ /* 0x000fe40008011604 */
[----:B------:R-:W-:Y:S02]  /*3d60*/  ULEA.HI UR33, UR33, UR6, URZ, 0x5 ;  /* 0x0000000621217291 */ /* 0x000fe4000f8f28ff */
[----:B------:R-:W-:-:S02]  /*3d70*/  ULOP3.LUT UR5, UR5, 0x3fff, URZ, 0xc0, !UPT ;  /* 0x00003fff05057892 */ /* 0x000fc4000f8ec0ff */
[----:B------:R-:W-:Y:S02]  /*3d80*/  USHF.R.S32.HI UR33, URZ, 0x5, UR33 ;  /* 0x00000005ff217899 */ /* 0x000fe40008011421 */
[----:B------:R-:W-:Y:S02]  /*3d90*/  ULOP3.LUT UR30, UR4, 0x3fff, URZ, 0xc0, !UPT ;  /* 0x00003fff041e7892 */ /* 0x000fe4000f8ec0ff */
[----:B------:R-:W-:Y:S01]  /*3da0*/  UISETP.LT.AND UP0, UPT, UR33, 0x1, UPT ;  /* 0x000000012100788c */ /* 0x000fe2000bf01270 */
[----:B------:R-:W-:Y:S01]  /*3db0*/  UMOV UR40, 0x0 ;  /* 0x0000000000287882 */ /* 0x000fe20000000000 */
[----:B------:R-:W-:Y:S01]  /*3dc0*/  UMOV UR41, 0x10100910 ;  /* 0x1010091000297882 */ /* 0x000fe20000000000 */
[----:B------:R-:W-:Y:S02]  /*3dd0*/  ULOP3.LUT UR29, UR5, 0x10000, URZ, 0xfc, !UPT ;  /* 0x00010000051d7892 */ /* 0x000fe4000f8efcff */
[----:B------:R-:W-:Y:S02]  /*3de0*/  ULOP3.LUT UR30, UR30, 0x10000, URZ, 0xfc, !UPT ;  /* 0x000100001e1e7892 */ /* 0x000fe4000f8efcff */
[----:B------:R-:W-:Y:S01]  /*3df0*/  USEL UR43, UR33, 0x1, !UP0 ;  /* 0x00000001212b7887 */ /* 0x000fe2000c000000 */
[----:B------:R-:W-:Y:S01]  /*3e00*/  UMOV UR38, 0x0 ;  /* 0x0000000000267882 */ /* 0x000fe20000000000 */
[----:B------:R-:W-:Y:S01]  /*3e10*/  UMOV UR39, 0x10100910 ;  /* 0x1010091000277882 */ /* 0x000fe20000000000 */
[----:B------:R-:W-:Y:S01]  /*3e20*/  UMOV UR36, 0x0 ;  /* 0x0000000000247882 */ /* 0x000fe20000000000 */
[----:B------:R-:W-:Y:S01]  /*3e30*/  UMOV UR37, 0x10100910 ;  /* 0x1010091000257882 */ /* 0x000fe20000000000 */
[----:B------:R-:W-:Y:S01]  /*3e40*/  UMOV UR34, 0x0 ;  /* 0x0000000000227882 */ /* 0x000fe20000000000 */
[----:B------:R-:W-:Y:S01]  /*3e50*/  UMOV UR35, 0x10100910 ;  /* 0x1010091000237882 */ /* 0x000fe20000000000 */
[----:B--2---:R-:W-:-:S15]  /*3e60*/  R2UR UR44, R0 ;  /* 0x00000000002c72ca */ /* 0x004fde00000e0000 */
.L_x_80:
[C---:B------:R-:W-:Y:S02]  /*3e70*/  LEA R0, R8.reuse, UR26, 0x3 ;  /* 0x0000001a08007c11 */ /* 0x040fe4000f8e18ff */
[----:B------:R-:W-:Y:S02]  /*3e80*/  SHF.L.U32 R4, R3, 0x1f, RZ ;  /* 0x0000001f03047819 */ /* 0x000fe400000006ff */
[----:B------:R-:W-:Y:S02]  /*3e90*/  LEA R5, R8, UR26, 0x4 ;  /* 0x0000001a08057c11 */ /* 0x000fe4000f8e20ff */
[----:B------:R-:W1:Y:S02]  /*3ea0*/  SYNCS.PHASECHK.TRANS64.TRYWAIT P0, [R0+URZ+0xe0], R4 ;  /* 0x0000e004000075a7 */ /* 0x000e6400080011ff */
[----:B-1-3--:R-:W-:Y:S05]  /*3eb0*/  @!P0 BRA `(.L_x_73) ;  /* 0x0000005c001c8947 */ /* 0x00afea0003800000 */
.L_x_183:
[----:B-1----:R-:W1:Y:S01]  /*3ec0*/  LDS.128 R4, [R5+0x170] ;  /* 0x0001700005047984 */ /* 0x002e620000000c00 */
[----:B------:R-:W-:Y:S02]  /*3ed0*/  VIADD R0, R0, 0xf0 ;  /* 0x000000f000007836 */ /* 0x000fe40000000000 */
[----:B------:R-:W-:Y:S01]  /*3ee0*/  VIADD R8, R8, 0x1 ;  /* 0x0000000108087836 */ /* 0x000fe20000000000 */
[----:B------:R-:W-:Y:S01]  /*3ef0*/  @!PT LDS RZ, [RZ] ;  /* 0x00000000fffff984 */ /* 0x000fe20000000800 */
[----:B------:R-:W-:Y:S01]  /*3f00*/  @!PT LDS RZ, [RZ] ;  /* 0x00000000fffff984 */ /* 0x000fe20000000800 */
[----:B------:R-:W-:Y:S01]  /*3f10*/  @!PT LDS RZ, [RZ] ;  /* 0x00000000fffff984 */ /* 0x000fe20000000800 */
[----:B------:R-:W-:Y:S01]  /*3f20*/  @!PT LDS RZ, [RZ] ;  /* 0x00000000fffff984 */ /* 0x000fe20000000800 */
[----:B------:R2:W-:Y:S06]  /*3f30*/  MEMBAR.ALL.CTA ;  /* 0x0000000000007992 */ /* 0x0005ec0000008000 */
[----:B--2---:R-:W2:Y:S01]  /*3f40*/  FENCE.VIEW.ASYNC.S ;  /* 0x00000000000073c6 */ /* 0x004ea20000000000 */
[----:B------:R-:W-:-:S04]  /*3f50*/  PRMT R0, RZ, 0x654, R0 ;  /* 0x00000654ff007816 */ /* 0x000fc80000000000 */
[----:B--2---:R2:W-:Y:S01]  /*3f60*/  SYNCS.ARRIVE.TRANS64.RED.A1T0 RZ, [R0+URZ], RZ ;  /* 0x000000ff00ff79a7 */ /* 0x0045e200081004ff */
[----:B-1----:R-:W-:Y:S01]  /*3f70*/  LOP3.LUT P1, RZ, R6, 0x1, RZ, 0xc0, !PT ;  /* 0x0000000106ff7812 */ /* 0x002fe2000782c0ff */
[----:B--2---:R-:W-:-:S12]  /*3f80*/  BRA.U UP3, `(.L_x_74) ;  /* 0x0000000503087547 */ /* 0x004fd8000b800000 */
[----:B------:R-:W1:Y:S01]  /*3f90*/  LDCU UR4, c[0x0][0x38c] ;  /* 0x00007180ff0477ac */ /* 0x000e620008000800 */
[----:B------:R-:W-:Y:S02]  /*3fa0*/  PLOP3.LUT P2, PT, PT, PT, PT, 0x80, 0x8 ;  /* 0x000000000008781c */ /* 0x000fe40003f4f070 */
[----:B------:R-:W-:Y:S01]  /*3fb0*/  SHF.L.U32 R4, R9, 0x1f, RZ ;  /* 0x0000001f09047819 */ /* 0x000fe200000006ff */
[----:B------:R-:W-:Y:S02]  /*3fc0*/  ULEA UR31, UR32, UR26, 0x3 ;  /* 0x0000001a201f7291 */ /* 0x000fe4000f8e18ff */
[----:B------:R-:W-:Y:S02]  /*3fd0*/  ULEA UR11, UR32, UR44, 0x6 ;  /* 0x0000002c200b7291 */ /* 0x000fe4000f8e30ff */
[----:B-1----:R-:W-:-:S06]  /*3fe0*/  UISETP.GE.AND UP0, UPT, UR4, 0x1, UPT ;  /* 0x000000010400788c */ /* 0x002fcc000bf06270 */
[----:B------:R-:W-:-:S05]  /*3ff0*/  PLOP3.LUT P0, PT, PT, PT, UP0, 0x80, 0x8 ;  /* 0x000000000008781c */ /* 0x000fca0003f0f008 */
[----:B------:R-:W-:-:S08]  /*4000*/  @UP0 ULEA UR4, UR23, UR26, 0x3 ;  /* 0x0000001a17040291 */ /* 0x000fd0000f8e18ff */
[----:B------:R-:W-:-:S04]  /*4010*/  @P0 SHF.L.U32 R0, R2, 0x1f, RZ ;  /* 0x0000001f02000819 */ /* 0x000fc800000006ff */
[----:B------:R1:W2:Y:S01]  /*4020*/  @P0 SYNCS.PHASECHK.TRANS64.TRYWAIT P2, [UR4], R0 ;  /* 0x00000000ff0005a7 */ /* 0x0002a20008041104 */
[----:B------:R-:W3:Y:S02]  /*4030*/  SYNCS.PHASECHK.TRANS64.TRYWAIT P0, [UR31+0x120], R4 ;  /* 0x00012004ff0075a7 */ /* 0x000ee4000800111f */
[----:B-123--:R-:W-:Y:S05]  /*4040*/  @!P0 BRA `(.L_x_75) ;  /* 0x0000005800cc8947 */ /* 0x00efea0003800000 */
.L_x_185:
[----:B------:R-:W-:Y:S01]  /*4050*/  UMOV UR27, UR22 ;  /* 0x00000016001b7c82 */ /* 0x000fe20008000000 */
[----:B------:R-:W-:Y:S05]  /*4060*/  BRA.U !UP0, `(.L_x_76) ;  /* 0x0000000108c07547 */ /* 0x000fea000b800000 */
[----:B------:R-:W-:Y:S02]  /*4070*/  UIADD3 UR27, UPT, UPT, UR43, UR22, URZ ;  /* 0x000000162b1b7290 */ /* 0x000fe4000fffe0ff */
[----:B------:R-:W-:Y:S01]  /*4080*/  UPLOP3.LUT UP2, UPT, UPT, UPT, UPT, 0x40, 0x4 ;  /* 0x000000000004789c */ /* 0x000fe20003f4e870 */
[----:B------:R-:W-:Y:S01]  /*4090*/  UMOV UR24, UR33 ;  /* 0x0000002100187c82 */ /* 0x000fe20008000000 */
[----:B------:R-:W-:-:S09]  /*40a0*/  UMOV UR10, UR23 ;  /* 0x00000017000a7c82 */ /* 0x000fd20008000000 */
.L_x_79:
[----:B--2---:R-:W-:Y:S01]  /*40b0*/  ULEA UR5, UR10, UR26, 0x3 ;  /* 0x0000001a0a057291 */ /* 0x004fe2000f8e18ff */
[----:B---3--:R-:W-:Y:S11]  /*40c0*/  @P2 BRA `(.L_x_77) ;  /* 0x00000000000c2947 */ /* 0x008ff60003800000 */
[----:B-1----:R-:W-:Y:S04]  /*40d0*/  SHF.L.U32 R4, R2, 0x1f, RZ ;  /* 0x0000001f02047819 */ /* 0x002fe800000006ff */
[----:B------:R-:W1:Y:S02]  /*40e0*/  SYNCS.PHASECHK.TRANS64.TRYWAIT P0, [UR5], R4 ;  /* 0x00000004ff0075a7 */ /* 0x000e640008001105 */
[----:B-1----:R-:W-:Y:S05]  /*40f0*/  @!P0 BRA `(.L_x_78) ;  /* 0x0000005800b88947 */ /* 0x002fea0003800000 */
.L_x_77:
[----:B------:R-:W-:Y:S01]  /*4100*/  UISETP.NE.AND UP0, UPT, UR24, 0x1, UPT ;  /* 0x000000011800788c */ /* 0x000fe2000bf05270 */
[----:B------:R-:W-:Y:S01]  /*4110*/  PLOP3.LUT P2, PT, PT, PT, PT, 0x80, 0x8 ;  /* 0x000000000008781c */ /* 0x000fe20003f4f070 */
[----:B------:R-:W-:Y:S02]  /*4120*/  UIADD3 UR4, UPT, UPT, UR10, 0x1, URZ ;  /* 0x000000010a047890 */ /* 0x000fe4000fffe0ff */
[----:B------:R-:W-:Y:S02]  /*4130*/  UIADD3 UR25, UPT, UPT, UR5, 0x48, URZ ;  /* 0x0000004805197890 */ /* 0x000fe4000fffe0ff */
[----:B------:R-:W-:Y:S01]  /*4140*/  UISETP.NE.AND UP1, UPT, UR4, 0x9, UPT ;  /* 0x000000090400788c */ /* 0x000fe2000bf25270 */
[----:B------:R-:W-:Y:S01]  /*4150*/  PLOP3.LUT P0, PT, PT, PT, UP0, 0x80, 0x8 ;  /* 0x000000000008781c */ /* 0x000fe20003f0f008 */
[----:B------:R-:W-:Y:S02]  /*4160*/  UIADD3 UR22, UPT, UPT, UR22, 0x1, URZ ;  /* 0x0000000116167890 */ /* 0x000fe4000fffe0ff */
[----:B------:R-:W-:Y:S02]  /*4170*/  USEL UR6, URZ, 0x1, UP1 ;  /* 0x00000001ff067887 */ /* 0x000fe40008800000 */
[----:B------:R-:W-:Y:S02]  /*4180*/  USEL UR23, UR4, URZ, UP1 ;  /* 0x000000ff04177287 */ /* 0x000fe40008800000 */
[----:B------:R-:W-:Y:S02]  /*4190*/  UIADD3 UR24, UPT, UPT, UR24, -0x1, URZ ;  /* 0xffffffff18187890 */ /* 0x000fe4000fffe0ff */
[----:B------:R-:W-:Y:S01]  /*41a0*/  @UP0 ULEA UR4, UR23, UR26, 0x3 ;  /* 0x0000001a17040291 */ /* 0x000fe2000f8e18ff */
[----:B------:R-:W-:Y:S01]  /*41b0*/  LOP3.LUT R2, R2, UR6, RZ, 0x3c, !PT ;  /* 0x0000000602027c12 */ /* 0x000fe2000f8e3cff */
[----:B------:R-:W-:Y:S02]  /*41c0*/  ULEA UR6, UR10, UR30, 0x8 ;  /* 0x0000001e0a067291 */ /* 0x000fe4000f8e40ff */
[----:B------:R-:W-:Y:S01]  /*41d0*/  UISETP.NE.AND UP0, UPT, UR22, UR27, UPT ;  /* 0x0000001b1600728c */ /* 0x000fe2000bf05270 */
[----:B-1----:R-:W-:Y:S01]  /*41e0*/  @P0 SHF.L.U32 R0, R2, 0x1f, RZ ;  /* 0x0000001f02000819 */ /* 0x002fe200000006ff */
[----:B------:R-:W-:Y:S02]  /*41f0*/  UIADD3 UR20, UPT, UPT, UR6, 0x2, URZ ;  /* 0x0000000206147890 */ /* 0x000fe4000fffe0ff */
[----:B------:R-:W-:Y:S01]  /*4200*/  UIADD3 UR16, UPT, UPT, UR6, 0x4, URZ ;  /* 0x0000000406107890 */ /* 0x000fe2000fffe0ff */
[----:B------:R2:W3:Y:S01]  /*4210*/  @P0 SYNCS.PHASECHK.TRANS64.TRYWAIT P2, [UR4], R0 ;  /* 0x00000000ff0005a7 */ /* 0x0004e20008041104 */
[----:B------:R-:W-:Y:S02]  /*4220*/  ULEA UR4, UR10, UR29, 0xa ;  /* 0x0000001d0a047291 */ /* 0x000fe4000f8e50ff */
[----:B------:R-:W-:Y:S02]  /*4230*/  UIADD3 UR12, UPT, UPT, UR6, 0x6, URZ ;  /* 0x00000006060c7890 */ /* 0x000fe4000fffe0ff */
[----:B------:R-:W-:Y:S02]  /*4240*/  UIADD3 UR18, UPT, UPT, UR4, 0x2, URZ ;  /* 0x0000000204127890 */ /* 0x000fe4000fffe0ff */
[----:B------:R-:W-:Y:S02]  /*4250*/  UIADD3 UR14, UPT, UPT, UR4, 0x4, URZ ;  /* 0x00000004040e7890 */ /* 0x000fe4000fffe0ff */
[----:B------:R-:W-:Y:S01]  /*4260*/  UIADD3 UR8, UPT, UPT, UR4, 0x6, URZ ;  /* 0x0000000604087890 */ /* 0x000fe2000fffe0ff */
[----:B------:R-:W-:Y:S01]  /*4270*/  UMOV UR7, 0x40004040 ;  /* 0x4000404000077882 */ /* 0x000fe20000000000 */
[----:B------:R-:W-:Y:S01]  /*4280*/  UMOV UR5, 0x40004040 ;  /* 0x4000404000057882 */ /* 0x000fe20000000000 */
[----:B------:R-:W-:Y:S01]  /*4290*/  UMOV UR21, 0x40004040 ;  /* 0x4000404000157882 */ /* 0x000fe20000000000 */
[----:B------:R2:W-:Y:S01]  /*42a0*/  UTCHMMA.2CTA gdesc[UR4], gdesc[UR6], tmem[UR11], tmem[UR40], idesc[UR41], UP2 ;  /* 0x00ff2806040075ea */ /* 0x0005e2000920000b */
[----:B------:R-:W-:Y:S01]  /*42b0*/  UPLOP3.LUT UP2, UPT, UPT, UPT, UPT, 0x80, 0x8 ;  /* 0x000000000008789c */ /* 0x000fe20003f4f070 */
[----:B------:R-:W-:Y:S01]  /*42c0*/  UMOV UR19, 0x40004040 ;  /* 0x4000404000137882 */ /* 0x000fe20000000000 */
[----:B------:R-:W-:Y:S01]  /*42d0*/  UMOV UR17, 0x40004040 ;  /* 0x4000404000117882 */ /* 0x000fe20000000000 */
[----:B------:R2:W-:Y:S01]  /*42e0*/  UTCHMMA.2CTA gdesc[UR18], gdesc[UR20], tmem[UR11], tmem[UR38], idesc[UR39], UPT ;  /* 0x00ff2614120075ea */ /* 0x0005e2000ba0000b */
[----:B------:R-:W-:Y:S01]  /*42f0*/  UMOV UR15, 0x40004040 ;  /* 0x40004040000f7882 */ /* 0x000fe20000000000 */
[----:B------:R-:W-:Y:S01]  /*4300*/  UMOV UR13, 0x40004040 ;  /* 0x40004040000d7882 */ /* 0x000fe20000000000 */
[----:B------:R-:W-:Y:S01]  /*4310*/  UMOV UR9, 0x40004040 ;  /* 0x4000404000097882 */ /* 0x000fe20000000000 */
[----:B------:R2:W-:Y:S01]  /*4320*/  UTCHMMA.2CTA gdesc[UR14], gdesc[UR16], tmem[UR11], tmem[UR36], idesc[UR37], UPT ;  /* 0x00ff24100e0075ea */ /* 0x0005e2000ba0000b */
[----:B------:R2:W-:Y:S01]  /*4330*/  UTCHMMA.2CTA gdesc[UR8], gdesc[UR12], tmem[UR11], tmem[UR34], idesc[UR35], UPT ;  /* 0x00ff220c080075ea */ /* 0x0005e2000ba0000b */
[----:B------:R2:W-:Y:S01]  /*4340*/  UTCBAR.2CTA.MULTICAST [UR25], URZ, UR28 ;  /* 0x000000ff190073e9 */ /* 0x0005e2000820081c */
[----:B------:R-:W-:Y:S01]  /*4350*/  UMOV UR10, UR23 ;  /* 0x00000017000a7c82 */ /* 0x000fe20008000000 */
[----:B------:R-:W-:Y:S05]  /*4360*/  BRA.U UP0, `(.L_x_79) ;  /* 0xfffffffd00507547 */ /* 0x000fea000b83ffff */
.L_x_76:
[----:B--2---:R-:W-:Y:S01]  /*4370*/  UIADD3 UR4, UPT, UPT, UR31, 0x100, URZ ;  /* 0x000001001f047890 */ /* 0x004fe2000fffe0ff */
[----:B------:R-:W-:-:S08]  /*4380*/  UMOV UR22, UR27 ;  /* 0x0000001b00167c82 */ /* 0x000fd00008000000 */
[----:B------:R2:W-:Y:S01]  /*4390*/  UTCBAR.2CTA.MULTICAST [UR4], URZ, UR42 ;  /* 0x000000ff040073e9 */ /* 0x0005e2000820082a */
[----:B------:R-:W-:Y:S02]  /*43a0*/  NOP ;  /* 0x0000000000007918 */ /* 0x000fe40000000000 */
.L_x_74:
[----:B--2---:R-:W-:Y:S01]  /*43b0*/  UIADD3 UR4, UPT, UPT, UR32, 0x1, URZ ;  /* 0x0000000120047890 */ /* 0x004fe2000fffe0ff */
[----:B------:R-:W-:-:S03]  /*43c0*/  ISETP.NE.AND P0, PT, R8, 0x2, PT ;  /* 0x000000020800780c */ /* 0x000fc60003f05270 */
[----:B------:R-:W-:Y:S01]  /*43d0*/  UISETP.NE.AND UP0, UPT, UR4, 0x4, UPT ;  /* 0x000000040400788c */ /* 0x000fe2000bf05270 */
[----:B-1----:R-:W-:Y:S02]  /*43e0*/  SEL R0, RZ, 0x1, P0 ;  /* 0x00000001ff007807 */ /* 0x002fe40000000000 */
[----:B------:R-:W-:Y:S01]  /*43f0*/  SEL R8, R8, RZ, P0 ;  /* 0x000000ff08087207 */ /* 0x000fe20000000000 */
[----:B------:R-:W-:Y:S01]  /*4400*/  USEL UR5, URZ, 0x1, UP0 ;  /* 0x00000001ff057887 */ /* 0x000fe20008000000 */
[----:B------:R-:W-:Y:S01]  /*4410*/  LOP3.LUT R3, R3, R0, RZ, 0x3c, !PT ;  /* 0x0000000003037212 */ /* 0x000fe200078e3cff */
[----:B------:R-:W-:-:S04]  /*4420*/  USEL UR32, UR4, URZ, UP0 ;  /* 0x000000ff04207287 */ /* 0x000fc80008000000 */
[----:B------:R-:W-:Y:S01]  /*4430*/  LOP3.LUT R9, R9, UR5, RZ, 0x3c, !PT ;  /* 0x0000000509097c12 */ /* 0x000fe2000f8e3cff */
[----:B------:R-:W-:Y:S07]  /*4440*/  @P1 BRA `(.L_x_80) ;  /* 0xfffffff800881947 */ /* 0x000fee000383ffff */
[----:B------:R-:W1:Y:S01]  /*4450*/  S2UR UR8, SR_CgaCtaId ;  /* 0x00000000000879c3 */ /* 0x000e620000008800 */
[----:B------:R-:W-:Y:S01]  /*4460*/  ELECT P0, URZ, PT ;  /* 0x0000000000ff782f */ /* 0x000fe20003800000 */
[----:B------:R-:W-:Y:S01]  /*4470*/  HFMA2 R0, -RZ, RZ, 0, 5.9604644775390625e-08 ;  /* 0x00000001ff007431 */ /* 0x000fe200000001ff */
[----:B------:R-:W-:-:S05]  /*4480*/  UMOV UR4, 0x40 ;  /* 0x0000004000047882 */ /* 0x000fca0000000000 */
[----:B------:R-:W-:Y:S01]  /*4490*/  UVIRTCOUNT.DEALLOC.SMPOOL 0x80 ;  /* 0x000000800000784c */ /* 0x000fe20000000000 */
[----:B------:R-:W-:Y:S02]  /*44a0*/  UISETP.NE.AND UP1, UPT, UR46, URZ, UPT ;  /* 0x000000ff2e00728c */ /* 0x000fe4000bf25270 */
[----:B-1----:R-:W-:-:S09]  /*44b0*/  ULEA UR8, UR8, UR4, 0x18 ;  /* 0x0000000408087291 */ /* 0x002fd2000f8ec0ff */
[----:B------:R1:W-:Y:S01]  /*44c0*/  @P0 STS.U8 [UR8+0x1c], R0 ;  /* 0x00001c00ff000988 */ /* 0x0003e20008000008 */
[----:B------:R-:W-:Y:S05]  /*44d0*/  BRA.U UP1, `(.L_x_81) ;  /* 0x0000000101a07547 */ /* 0x000fea000b800000 */
[----:B------:R-:W-:Y:S01]  /*44e0*/  UIADD3 UR7, UPT, UPT, UR26, 0x120, URZ ;  /* 0x000001201a077890 */ /* 0x000fe2000fffe0ff */
[----:B------:R-:W-:-:S03]  /*44f0*/  SHF.L.U32 R2, R9, 0x1f, RZ ;  /* 0x0000001f09027819 */ /* 0x000fc600000006ff */
[----:B------:R-:W-:-:S09]  /*4500*/  ULEA UR4, UR32, UR7, 0x3 ;  /* 0x0000000720047291 */ /* 0x000fd2000f8e18ff */
[----:B------:R-:W2:Y:S02]  /*4510*/  SYNCS.PHASECHK.TRANS64.TRYWAIT P0, [UR4], R2 ;  /* 0x00000002ff0075a7 */ /* 0x000ea40008001104 */
[----:B--2---:R-:W-:Y:S05]  /*4520*/  @!P0 BRA `(.L_x_82) ;  /* 0x0000005400c48947 */ /* 0x004fea0003800000 */
.L_x_188:
        /* <DEDUP_REMOVED lines=9> */
.L_x_190:
        /* <DEDUP_REMOVED lines=9> */
.L_x_192:
[----:B------:R-:W-:-:S04]  /*4650*/  UIADD3 UR4, UPT, UPT, UR4, 0x1, URZ ;  /* 0x0000000104047890 */ /* 0x000fc8000fffe0ff */
[----:B------:R-:W-:-:S04]  /*4660*/  UISETP.NE.AND UP0, UPT, UR4, 0x4, UPT ;  /* 0x000000040400788c */ /* 0x000fc8000bf05270 */
[----:B------:R-:W-:Y:S02]  /*4670*/  USEL UR5, URZ, 0x1, UP0 ;  /* 0x00000001ff057887 */ /* 0x000fe40008000000 */
[----:B------:R-:W-:-:S04]  /*4680*/  USEL UR4, UR4, URZ, UP0 ;  /* 0x000000ff04047287 */ /* 0x000fc80008000000 */
[----:B------:R-:W-:Y:S01]  /*4690*/  ULEA UR4, UR4, UR7, 0x3 ;  /* 0x0000000704047291 */ /* 0x000fe2000f8e18ff */
[----:B------:R-:W-:-:S04]  /*46a0*/  LOP3.LUT R2, R2, UR5, RZ, 0x3c, !PT ;  /* 0x0000000502027c12 */ /* 0x000fc8000f8e3cff */
[----:B------:R-:W-:Y:S01]  /*46b0*/  SHF.L.U32 R2, R2, 0x1f, RZ ;  /* 0x0000001f02027819 */ /* 0x000fe200000006ff */
[----:B-1----:R-:W-:-:S04]  /*46c0*/  IMAD.U32 R0, RZ, RZ, UR4 ;  /* 0x00000004ff007e24 */ /* 0x002fc8000f8e00ff */
[----:B------:R1:W2:Y:S03]  /*46d0*/  SYNCS.PHASECHK.TRANS64.TRYWAIT P0, [R0+URZ], R2 ;  /* 0x00000002000075a7 */ /* 0x0002a600080011ff */
[----:B--2---:R-:W-:Y:S05]  /*46e0*/  @!P0 NANOSLEEP.SYNCS 0x989680 ;  /* 0x009896800000895d */ /* 0x004fea0003900000 */
[----:B------:R-:W2:Y:S02]  /*46f0*/  @!P0 SYNCS.PHASECHK.TRANS64 P0, [R0+URZ], R2 ;  /* 0x00000002000085a7 */ /* 0x000ea400080010ff */
[----:B--2---:R-:W-:Y:S05]  /*4700*/  @P0 BRA `(.L_x_85) ;  /* 0x0000000000200947 */ /* 0x004fea0003800000 */
.L_x_86:
[----:B--2---:R2:W4:Y:S02]  /*4710*/  SYNCS.PHASECHK.TRANS64.TRYWAIT P0, [R0+URZ], R2 ;  /* 0x00000002000075a7 */ /* 0x00452400080011ff */
[----:B----4-:R-:W-:Y:S05]  /*4720*/  @!P0 NANOSLEEP.SYNCS 0x989680 ;  /* 0x009896800000895d */ /* 0x010fea0003900000 */
[----:B------:R-:W4:Y:S02]  /*4730*/  @!P0 SYNCS.PHASECHK.TRANS64 P0, [R0+URZ], R2 ;  /* 0x00000002000085a7 */ /* 0x000f2400080010ff */
[----:B----4-:R-:W-:Y:S05]  /*4740*/  @!P0 BRA `(.L_x_86) ;  /* 0xfffffffc00f08947 */ /* 0x010fea000383ffff */
[----:B------:R-:W-:Y:S05]  /*4750*/  BRA `(.L_x_85) ;  /* 0x00000000000c7947 */ /* 0x000fea0003800000 */
.L_x_81:
[----:B------:R-:W-:-:S04]  /*4760*/  UIADD3 UR4, UPT, UPT, UR26, 0x160, URZ ;  /* 0x000001601a047890 */ /* 0x000fc8000fffe0ff */
[----:B------:R-:W-:-:S09]  /*4770*/  UPRMT UR4, UR45, 0x654, UR4 ;  /* 0x000006542d047896 */ /* 0x000fd20008000004 */
[----:B------:R-:W-:Y:S03]  /*4780*/  SYNCS.ARRIVE.TRANS64.RED.A1T0 RZ, [UR4], RZ ;  /* 0x000000ffffff79a7 */ /* 0x000fe60008100404 */
.L_x_85:
[----:B-12---:R-:W-:Y:S01]  /*4790*/  SHF.L.U32 R2, RZ, 0x1f, RZ ;  /* 0x0000001fff027819 */ /* 0x006fe200000006ff */
[----:B------:R-:W-:Y:S01]  /*47a0*/  UIADD3 UR4, UPT, UPT, UR26, 0x160, URZ ;  /* 0x000001601a047890 */ /* 0x000fe2000fffe0ff */
[----:B------:R-:W-:Y:S02]  /*47b0*/  PLOP3.LUT P0, PT, PT, PT, UP1, 0x80, 0x8 ;  /* 0x000000000008781c */ /* 0x000fe40003f0f018 */
[----:B------:R-:W1:Y:S02]  /*47c0*/  SYNCS.PHASECHK.TRANS64.TRYWAIT P1, [UR26+0x160], R2 ;  /* 0x00016002ff0075a7 */ /* 0x000e64000802111a */
[----:B-1----:R-:W-:Y:S09]  /*47d0*/  @!P1 BRA `(.L_x_87) ;  /* 0x0000005400609947 */ /* 0x002ff20003800000 */
.L_x_194:
[----:B------:R-:W-:Y:S01]  /*47e0*/  @!UP1 UPRMT UR4, UR45, 0x654, UR4 ;  /* 0x000006542d049896 */ /* 0x000fe20008000004 */
[----:B------:R-:W-:Y:S01]  /*47f0*/  UMOV UR5, 0xffff ;  /* 0x0000ffff00057882 */ /* 0x000fe20000000000 */
[----:B------:R-:W-:-:S07]  /*4800*/  UMOV UR6, 0x1 ;  /* 0x0000000100067882 */ /* 0x000fce0000000000 */
[----:B------:R-:W-:Y:S01]  /*4810*/  @!P0 SYNCS.ARRIVE.TRANS64.RED.A1T0 RZ, [UR4], RZ ;  /* 0x000000ffffff89a7 */ /* 0x000fe20008100404 */
[----:B------:R-:W-:Y:S01]  /*4820*/  NOP ;  /* 0x0000000000007918 */ /* 0x000fe20000000000 */
[----:B-1----:R-:W1:Y:S01]  /*4830*/  LDS R0, [UR8+0x14] ;  /* 0x00001408ff007984 */ /* 0x002e620008000800 */
[----:B------:R-:W-:-:S04]  /*4840*/  ULOP3.LUT UR4, UR44, 0xffff, URZ, 0xc0, !UPT ;  /* 0x0000ffff2c047892 */ /* 0x000fc8000f8ec0ff */
[----:B------:R-:W-:-:S04]  /*4850*/  USHF.R.U32.HI UR4, URZ, 0x5, UR4 ;  /* 0x00000005ff047899 */ /* 0x000fc80008011604 */
[----:B------:R-:W-:Y:S02]  /*4860*/  USHF.L.U32 UR5, UR5, UR4, URZ ;  /* 0x0000000405057299 */ /* 0x000fe400080006ff */
[----:B------:R-:W-:-:S04]  /*4870*/  USHF.L.U32 UR4, UR6, UR4, URZ ;  /* 0x0000000406047299 */ /* 0x000fc800080006ff */
[----:B-1----:R-:W-:-:S04]  /*4880*/  LOP3.LUT R0, R0, UR5, RZ, 0xc0, !PT ;  /* 0x0000000500007c12 */ /* 0x002fc8000f8ec0ff */
[----:B------:R-:W-:-:S13]  /*4890*/  ISETP.NE.AND P0, PT, R0, UR5, PT ;  /* 0x0000000500007c0c */ /* 0x000fda000bf05270 */
[----:B------:R-:W-:Y:S05]  /*48a0*/  @P0 BRA `(.L_x_88) ;  /* 0x0000000000580947 */ /* 0x000fea0003800000 */
[----:B------:R-:W1:Y:S02]  /*48b0*/  LDS R0, [UR8+0x18] ;  /* 0x00001808ff007984 */ /* 0x000e640008000800 */
[----:B-1----:R-:W-:-:S04]  /*48c0*/  LOP3.LUT R0, R0, UR4, RZ, 0xc0, !PT ;  /* 0x0000000400007c12 */ /* 0x002fc8000f8ec0ff */
[----:B------:R-:W-:-:S13]  /*48d0*/  ISETP.NE.AND P0, PT, R0, UR4, PT ;  /* 0x0000000400007c0c */ /* 0x000fda000bf05270 */
[----:B------:R-:W-:Y:S05]  /*48e0*/  @P0 BRA `(.L_x_89) ;  /* 0x00000000003c0947 */ /* 0x000fea0003800000 */
[----:B------:R-:W1:Y:S01]  /*48f0*/  S2R R2, SR_LANEID ;  /* 0x0000000000027919 */ /* 0x000e620000000000 */
[----:B------:R-:W-:-:S06]  /*4900*/  ULOP3.LUT UR5, URZ, UR5, URZ, 0x33, !UPT ;  /* 0x00000005ff057292 */ /* 0x000fcc000f8e33ff */
[----:B------:R-:W-:-:S04]  /*4910*/  IMAD.U32 R0, RZ, RZ, UR5 ;  /* 0x00000005ff007e24 */ /* 0x000fc8000f8e00ff */
[----:B------:R2:W4:Y:S02]  /*4920*/  REDUX UR7, R0 ;  /* 0x00000000000773c4 */ /* 0x0005240000000000 */
[----:B------:R1:W-:Y:S01]  /*4930*/  UTCATOMSWS.AND URZ, UR5 ;  /* 0x0000000500ff79e3 */ /* 0x0003e20008000000 */
[----:B--2---:R-:W-:Y:S01]  /*4940*/  LOP3.LUT R0, RZ, UR4, RZ, 0x33, !PT ;  /* 0x00000004ff007c12 */ /* 0x004fe2000f8e33ff */
[----:B------:R-:W-:Y:S02]  /*4950*/  VOTEU.ANY UR4, UPT, PT ;  /* 0x0000000000047886 */ /* 0x000fe400038e0100 */
[----:B------:R-:W-:Y:S02]  /*4960*/  UFLO.U32 UR4, UR4 ;  /* 0x00000004000472bd */ /* 0x000fe400080e0000 */
[----:B------:R-:W2:Y:S04]  /*4970*/  REDUX UR6, R0 ;  /* 0x00000000000673c4 */ /* 0x000ea80000000000 */
[----:B-1----:R-:W-:-:S02]  /*4980*/  ISETP.EQ.U32.AND P0, PT, R2, UR4, PT ;  /* 0x0000000402007c0c */ /* 0x002fc4000bf02070 */
[----:B----4-:R-:W-:-:S11]  /*4990*/  MOV R2, UR7 ;  /* 0x0000000700027c02 */ /* 0x010fd60008000f00 */
[----:B------:R1:W-:Y:S01]  /*49a0*/  @P0 ATOMS.AND RZ, [UR8+0x14], R2 ;  /* 0x00001402ffff098c */ /* 0x0003e2000a800008 */
[----:B--2---:R-:W-:-:S05]  /*49b0*/  IMAD.U32 R0, RZ, RZ, UR6 ;  /* 0x00000006ff007e24 */ /* 0x004fca000f8e00ff */
[----:B------:R1:W-:Y:S01]  /*49c0*/  @P0 ATOMS.AND RZ, [UR8+0x18], R0 ;  /* 0x00001800ffff098c */ /* 0x0003e2000a800008 */
[----:B------:R-:W-:Y:S05]  /*49d0*/  BRA `(.L_x_90) ;  /* 0x0000000000147947 */ /* 0x000fea0003800000 */
.L_x_89:
[----:B------:R-:W-:Y:S02]  /*49e0*/  MOV R2, 0x4a00 ;  /* 0x00004a0000027802 */ /* 0x000fe40000000f00 */
[----:B---3-5:R-:W-:Y:S05]  /*49f0*/  CALL.REL.NOINC `($__internal_0_$__cuda_sm10x_tcgen05_guardrail_trap_col_being_dealloced_not_returned_by_alloc) ;  /* 0x0000005800407944 */ /* 0x028fea0003c00000 */
[----:B------:R-:W-:Y:S05]  /*4a00*/  BRA `(.L_x_90) ;  /* 0x0000000000087947 */ /* 0x000fea0003800000 */
.L_x_88:
[----:B------:R-:W-:Y:S02]  /*4a10*/  MOV R2, 0x4a30 ;  /* 0x00004a3000027802 */ /* 0x000fe40000000f00 */
[----:B---3-5:R-:W-:Y:S05]  /*4a20*/  CALL.REL.NOINC `($__internal_2_$__cuda_sm10x_tcgen05_guardrail_trap_unallocated_columns_being_dealloced) ;  /* 0x00000058004c7944 */ /* 0x028fea0003c00000 */
.L_x_90:
[----:B------:R-:W-:Y:S01]  /*4a30*/  NOP ;  /* 0x0000000000007918 */ /* 0x000fe20000000000 */
[----:B------:R-:W-:Y:S05]  /*4a40*/  EXIT ;  /* 0x000000000000794d */ /* 0x000fea0003800000 */
.L_x_61:
[----:B------:R-:W-:-:S09]  /*4a50*/  UISETP.NE.OR UP0, UPT, UR21, 0x3, !UP5 ;  /* 0x000000031500788c */ /* 0x000fd2000ef05670 */
[----:B------:R-:W-:Y:S05]  /*4a60*/  BRA.U UP0, `(.L_x_91) ;  /* 0x00000011005c7547 */ /* 0x000fea000b800000 */
[----:B------:R-:W2:Y:S01]  /*4a70*/  S2UR UR10, SR_CgaCtaId ;  /* 0x00000000000a79c3 */ /* 0x000ea20000008800 */
[----:B------:R-:W3:Y:S01]  /*4a80*/  LDCU UR31, c[0x0][0x370] ;  /* 0x00006e00ff1f77ac */ /* 0x000ee20008000800 */
[----:B------:R-:W-:Y:S02]  /*4a90*/  HFMA2 R13, -RZ, RZ, 0, 0 ;  /* 0x00000000ff0d7431 */ /* 0x000fe400000001ff */
[----:B------:R-:W-:Y:S01]  /*4aa0*/  IMAD.MOV.U32 R15, RZ, RZ, 0x1 ;  /* 0x00000001ff0f7424 */ /* 0x000fe200078e00ff */
[----:B------:R-:W-:Y:S01]  /*4ab0*/  MOV R7, 0x2000 ;  /* 0x0000200000077802 */ /* 0x000fe20000000f00 */
[----:B------:R-:W3:Y:S01]  /*4ac0*/  LDCU.128 UR44, c[0x0][0xb10] ;  /* 0x00016200ff2c77ac */ /* 0x000ee20008000c00 */
[----:B------:R-:W-:Y:S01]  /*4ad0*/  IMAD.MOV.U32 R14, RZ, RZ, RZ ;  /* 0x000000ffff0e7224 */ /* 0x000fe200078e00ff */
[----:B------:R-:W4:Y:S01]  /*4ae0*/  LDC.64 R16, c[0x0][0x348] ;  /* 0x0000d200ff107b82 */ /* 0x000f220000000a00 */
[----:B------:R-:W1:Y:S01]  /*4af0*/  LDCU UR30, c[0x0][0x374] ;  /* 0x00006e80ff1e77ac */ /* 0x000e620008000800 */
[----:B------:R-:W2:Y:S06]  /*4b00*/  LDCU UR15, c[0x0][0xb0c] ;  /* 0x00016180ff0f77ac */ /* 0x000eac0008000800 */
[----:B------:R-:W4:Y:S01]  /*4b10*/  LDC.64 R2, c[0x0][0x888] ;  /* 0x00022200ff027b82 */ /* 0x000f220000000a00 */
[----:B------:R-:W4:Y:S01]  /*4b20*/  LDCU UR48, c[0x0][0xb20] ;  /* 0x00016400ff3077ac */ /* 0x000f220008000800 */
[----:B------:R-:W4:Y:S06]  /*4b30*/  LDCU UR4, c[0x0][0xb30] ;  /* 0x00016600ff0477ac */ /* 0x000f2c0008000800 */
[----:B------:R-:W4:Y:S01]  /*4b40*/  LDC.64 R4, c[0x0][0x890] ;  /* 0x00022400ff047b82 */ /* 0x000f220000000a00 */
[----:B------:R-:W-:Y:S01]  /*4b50*/  UMOV UR21, 0x400 ;  /* 0x0000040000157882 */ /* 0x000fe20000000000 */
[----:B---3--:R-:W-:-:S02]  /*4b60*/  UIMAD.WIDE.U32 UR6, UR31, UR44, URZ ;  /* 0x0000002c1f0672a5 */ /* 0x008fc4000f8e00ff */
[----:B-1----:R-:W-:Y:S02]  /*4b70*/  UIMAD.WIDE.U32 UR8, UR30, UR47, URZ ;  /* 0x0000002f1e0872a5 */ /* 0x002fe4000f8e00ff */
[----:B--2---:R-:W-:Y:S02]  /*4b80*/  ULEA UR21, UR10, UR21, 0x18 ;  /* 0x000000150a157291 */ /* 0x004fe4000f8ec0ff */
[----:B------:R-:W-:Y:S02]  /*4b90*/  UPLOP3.LUT UP3, UPT, UPT, UPT, UPT, 0x40, 0x4 ;  /* 0x000000000004789c */ /* 0x000fe40003f6e870 */
[----:B------:R-:W-:Y:S02]  /*4ba0*/  UIADD3 UR37, UPT, UPT, UR21, 0xa8, URZ ;  /* 0x000000a815257890 */ /* 0x000fe4000fffe0ff */
[----:B------:R-:W-:Y:S02]  /*4bb0*/  UIADD3 UR33, UPT, UPT, UR21, 0x90, URZ ;  /* 0x0000009015217890 */ /* 0x000fe4000fffe0ff */
[----:B------:R-:W-:-:S02]  /*4bc0*/  UIADD3 UR25, UPT, UPT, UR21, 0x98, URZ ;  /* 0x0000009815197890 */ /* 0x000fc4000fffe0ff */
[----:B------:R-:W-:Y:S01]  /*4bd0*/  UIADD3 UR17, UPT, UPT, UR21, 0xa0, URZ ;  /* 0x000000a015117890 */ /* 0x000fe2000fffe0ff */
[----:B------:R-:W-:Y:S01]  /*4be0*/  UMOV UR6, UR7 ;  /* 0x0000000700067c82 */ /* 0x000fe20008000000 */
[----:B------:R-:W-:Y:S01]  /*4bf0*/  UMOV UR41, UR9 ;  /* 0x0000000900297c82 */ /* 0x000fe20008000000 */
[----:B------:R-:W-:Y:S02]  /*4c00*/  UISETP.GE.AND UP0, UPT, UR42, 0x1, UPT ;  /* 0x000000012a00788c */ /* 0x000fe4000bf06270 */
[----:B------:R-:W-:Y:S01]  /*4c10*/  UISETP.NE.AND UP4, UPT, UR42, 0x1, UPT ;  /* 0x000000012a00788c */ /* 0x000fe2000bf85270 */
[----:B------:R-:W1:Y:S01]  /*4c20*/  LDCU.64 UR22, c[0x0][0xb28] ;  /* 0x00016500ff1677ac */ /* 0x000e620008000a00 */
[----:B------:R-:W-:Y:S02]  /*4c30*/  UISETP.NE.AND UP6, UPT, UR15, 0x1, UPT ;  /* 0x000000010f00788c */ /* 0x000fe4000bfc5270 */
[----:B------:R-:W-:Y:S02]  /*4c40*/  UISETP.NE.AND UP5, UPT, UR46, 0x1, UPT ;  /* 0x000000012e00788c */ /* 0x000fe4000bfa5270 */
[----:B------:R-:W-:-:S02]  /*4c50*/  UPRMT UR37, UR10, 0x654, UR37 ;  /* 0x000006540a257896 */ /* 0x000fc40008000025 */
[----:B------:R-:W-:Y:S02]  /*4c60*/  USHF.R.U32.HI UR43, URZ, UR45, UR6 ;  /* 0x0000002dff2b7299 */ /* 0x000fe40008011606 */
[----:B------:R-:W-:Y:S02]  /*4c70*/  UPRMT UR40, UR10, 0x654, UR33 ;  /* 0x000006540a287896 */ /* 0x000fe40008000021 */
[----:B------:R-:W-:Y:S02]  /*4c80*/  UPRMT UR39, UR10, 0x654, UR25 ;  /* 0x000006540a277896 */ /* 0x000fe40008000019 */
[----:B------:R-:W-:Y:S02]  /*4c90*/  UPRMT UR38, UR10, 0x654, UR17 ;  /* 0x000006540a267896 */ /* 0x000fe40008000011 */
[----:B----4-:R-:W-:Y:S02]  /*4ca0*/  USHF.R.U32.HI UR41, URZ, UR48, UR41 ;  /* 0x00000030ff297299 */ /* 0x010fe40008011629 */
[----:B------:R-:W-:-:S11]  /*4cb0*/  UISETP.NE.AND UP2, UPT, UR4, 0x1, UPT ;  /* 0x000000010400788c */ /* 0x000fd6000bf45270 */
.L_x_102:
[C---:B------:R-:W-:Y:S02]  /*4cc0*/  LEA R12, R14.reuse, UR21, 0x3 ;  /* 0x000000150e0c7c11 */ /* 0x040fe4000f8e18ff */
[----:B------:R-:W-:Y:S02]  /*4cd0*/  SHF.L.U32 R0, R13, 0x1f, RZ ;  /* 0x0000001f0d007819 */ /* 0x000fe400000006ff */
[----:B------:R-:W-:Y:S02]  /*4ce0*/  LEA R8, R14, UR21, 0x4 ;  /* 0x000000150e087c11 */ /* 0x000fe4000f8e20ff */
[----:B--2---:R-:W2:Y:S02]  /*4cf0*/  SYNCS.PHASECHK.TRANS64.TRYWAIT P0, [R12+URZ+0xe0], R0 ;  /* 0x0000e0000c0075a7 */ /* 0x004ea400080011ff */
[----:B--2---:R-:W-:Y:S05]  /*4d00*/  @!P0 BRA `(.L_x_92) ;  /* 0x00000050002c8947 */ /* 0x004fea0003800000 */
.L_x_195:
[----:B------:R-:W3:Y:S01]  /*4d10*/  LDS.128 R8, [R8+0x170] ;  /* 0x0001700008087984 */ /* 0x000ee20000000c00 */
[----:B------:R-:W-:Y:S01]  /*4d20*/  UISETP.GE.AND UP0, UPT, UR42, 0x1, UPT ;  /* 0x000000012a00788c */ /* 0x000fe2000bf06270 */
[----:B------:R-:W-:Y:S01]  /*4d30*/  @!PT LDS RZ, [RZ] ;  /* 0x00000000fffff984 */ /* 0x000fe20000000800 */
[----:B------:R-:W-:Y:S01]  /*4d40*/  @!PT LDS RZ, [RZ] ;  /* 0x00000000fffff984 */ /* 0x000fe20000000800 */
[----:B------:R-:W-:Y:S01]  /*4d50*/  @!PT LDS RZ, [RZ] ;  /* 0x00000000fffff984 */ /* 0x000fe20000000800 */
[----:B------:R-:W-:Y:S01]  /*4d60*/  @!PT LDS RZ, [RZ] ;  /* 0x00000000fffff984 */ /* 0x000fe20000000800 */
[----:B------:R4:W-:Y:S06]  /*4d70*/  MEMBAR.ALL.CTA ;  /* 0x0000000000007992 */ /* 0x0009ec0000008000 */
[----:B----4-:R-:W4:Y:S01]  /*4d80*/  FENCE.VIEW.ASYNC.S ;  /* 0x00000000000073c6 */ /* 0x010f220000000000 */
[----:B---3--:R-:W-:Y:S11]  /*4d90*/  LOP3.LUT P0, RZ, R10, 0x1, RZ, 0xc0, !PT ;  /* 0x000000010aff7812 */ /* 0x008ff6000780c0ff */
[----:B------:R-:W-:Y:S02]  /*4da0*/  @!UPT UIADD3 URZ, UPT, UPT, URZ, URZ, URZ ;  /* 0x000000fffffff290 */ /* 0x000fe4000fffe0ff */
[----:B----4-:R-:W-:Y:S01]  /*4db0*/  VOTEU.ANY UP1, P0 ;  /* 0x0000000000ff7886 */ /* 0x010fe20000020100 */
[----:B------:R-:W-:Y:S11]  /*4dc0*/  PLOP3.LUT P0, PT, PT, PT, UP1, 0x80, 0x8 ;  /* 0x000000000008781c */ /* 0x000ff60003f0f018 */
[----:B------:R-:W-:Y:S02]  /*4dd0*/  @!UPT UIADD3 URZ, UPT, UPT, URZ, URZ, URZ ;  /* 0x000000fffffff290 */ /* 0x000fe4000fffe0ff */
[----:B--2---:R-:W-:Y:S02]  /*4de0*/  @P0 SHF.R.U32.HI R0, RZ, 0x10, R9 ;  /* 0x00000010ff000819 */ /* 0x004fe40000011609 */
[----:B------:R-:W-:Y:S02]  /*4df0*/  @P0 MOV R6, R8 ;  /* 0x0000000800060202 */ /* 0x000fe40000000f00 */
[----:B------:R-:W-:Y:S01]  /*4e00*/  @P0 R2UR UR4, R0 ;  /* 0x00000000000402ca */ /* 0x000fe200000e0000 */
[----:B------:R-:W-:Y:S01]  /*4e10*/  VIADD R0, R12, 0xf0 ;  /* 0x000000f00c007836 */ /* 0x000fe20000000000 */
[----:B------:R-:W-:Y:S02]  /*4e20*/  @P0 LOP3.LUT R8, R9, 0xffff, RZ, 0xc0, !PT ;  /* 0x0000ffff09080812 */ /* 0x000fe400078ec0ff */
[----:B------:R-:W-:Y:S02]  /*4e30*/  @P0 R2UR UR6, R6 ;  /* 0x00000000060602ca */ /* 0x000fe400000e0000 */
[----:B------:R-:W-:Y:S02]  /*4e40*/  PRMT R0, RZ, 0x654, R0 ;  /* 0x00000654ff007816 */ /* 0x000fe40000000000 */
[----:B------:R-:W-:Y:S02]  /*4e50*/  @P0 R2UR UR5, R8 ;  /* 0x00000000080502ca */ /* 0x000fe400000e0000 */
[----:B------:R2:W-:Y:S03]  /*4e60*/  SYNCS.ARRIVE.TRANS64.RED.A1T0 RZ, [R0+URZ], RZ ;  /* 0x000000ff00ff79a7 */ /* 0x0005e600081004ff */
[----:B------:R-:W-:Y:S04]  /*4e70*/  @UP1 UMOV UR29, UR4 ;  /* 0x00000004001d1c82 */ /* 0x000fe80008000000 */
[----:B------:R-:W-:Y:S04]  /*4e80*/  @UP1 UMOV UR14, UR6 ;  /* 0x00000006000e1c82 */ /* 0x000fe80008000000 */
[----:B------:R-:W-:Y:S01]  /*4e90*/  @UP1 UMOV UR13, UR5 ;  /* 0x00000005000d1c82 */ /* 0x000fe20008000000 */
[----:B------:R-:W-:Y:S05]  /*4ea0*/  BRA.U !UP0, `(.L_x_93) ;  /* 0x0000000108a47547 */ /* 0x000fea000b800000 */
[----:B------:R-:W-:Y:S02]  /*4eb0*/  UIMAD.WIDE.U32 UR18, UR13, UR47, URZ ;  /* 0x0000002f0d1272a5 */ /* 0x000fe4000f8e00ff */
[----:B------:R-:W-:Y:S02]  /*4ec0*/  UIMAD.WIDE.U32 UR26, UR14, UR44, URZ ;  /* 0x0000002c0e1a72a5 */ /* 0x000fe4000f8e00ff */
[----:B------:R-:W-:Y:S02]  /*4ed0*/  USEL UR4, UR30, UR41, !UP5 ;  /* 0x000000291e047287 */ /* 0x000fe4000e800000 */
[----:B------:R-:W-:Y:S02]  /*4ee0*/  USEL UR7, UR31, UR43, !UP6 ;  /* 0x0000002b1f077287 */ /* 0x000fe4000f000000 */
[----:B-1----:R-:W-:Y:S02]  /*4ef0*/  UIMAD.WIDE.U32 UR8, UR4, UR22, URZ ;  /* 0x00000016040872a5 */ /* 0x002fe4000f8e00ff */
[----:B------:R-:W-:Y:S01]  /*4f00*/  UIMAD.WIDE.U32 UR10, UR7, UR22, URZ ;  /* 0x00000016070a72a5 */ /* 0x000fe2000f8e00ff */
[----:B------:R-:W-:Y:S02]  /*4f10*/  UMOV UR5, UR19 ;  /* 0x0000001300057c82 */ /* 0x000fe40008000000 */
[----:B------:R-:W-:Y:S03]  /*4f20*/  USHF.R.U32.HI UR6, URZ, UR48, UR5 ;  /* 0x00000030ff067299 */ /* 0x000fe60008011605 */
[----:B------:R-:W-:Y:S01]  /*4f30*/  UMOV UR5, UR27 ;  /* 0x0000001b00057c82 */ /* 0x000fe20008000000 */
[----:B------:R-:W-:Y:S02]  /*4f40*/  USEL UR6, UR13, UR6, !UP5 ;  /* 0x000000060d067287 */ /* 0x000fe4000e800000 */
[----:B------:R-:W-:Y:S03]  /*4f50*/  USHF.R.U32.HI UR12, URZ, UR45, UR5 ;  /* 0x0000002dff0c7299 */ /* 0x000fe60008011605 */
[----:B------:R-:W-:Y:S02]  /*4f60*/  UMOV UR5, UR9 ;  /* 0x0000000900057c82 */ /* 0x000fe40008000000 */
[----:B------:R-:W-:Y:S03]  /*4f70*/  @UP4 USHF.R.U32.HI UR4, URZ, UR23, UR5 ;  /* 0x00000017ff044299 */ /* 0x000fe60008011605 */
[----:B------:R-:W-:Y:S01]  /*4f80*/  UMOV UR5, UR11 ;  /* 0x0000000b00057c82 */ /* 0x000fe20008000000 */
[----:B------:R-:W-:Y:S02]  /*4f90*/  UIMAD UR4, UR42, UR4, URZ ;  /* 0x000000042a0472a4 */ /* 0x000fe4000f8e02ff */
[----:B------:R-:W-:Y:S02]  /*4fa0*/  @UP4 USHF.R.U32.HI UR7, URZ, UR23, UR5 ;  /* 0x00000017ff074299 */ /* 0x000fe40008011605 */
[----:B------:R-:W-:Y:S02]  /*4fb0*/  UIMAD.WIDE.U32 UR10, UR6, UR22, URZ ;  /* 0x00000016060a72a5 */ /* 0x000fe4000f8e00ff */
[----:B------:R-:W-:Y:S02]  /*4fc0*/  USEL UR5, UR14, UR12, !UP6 ;  /* 0x0000000c0e057287 */ /* 0x000fe4000f000000 */
[----:B------:R-:W-:Y:S02]  /*4fd0*/  UIMAD UR8, UR42, UR7, URZ ;  /* 0x000000072a0872a4 */ /* 0x000fe4000f8e02ff */
[----:B------:R-:W-:Y:S03]  /*4fe0*/  UISETP.GE.AND UP0, UPT, UR6, UR4, UPT ;  /* 0x000000040600728c */ /* 0x000fe6000bf06270 */
[----:B------:R-:W-:Y:S01]  /*4ff0*/  UMOV UR4, UR11 ;  /* 0x0000000b00047c82 */ /* 0x000fe20008000000 */
[----:B------:R-:W-:Y:S02]  /*5000*/  UISETP.GE.OR UP0, UPT, UR5, UR8, UP0 ;  /* 0x000000080500728c */ /* 0x000fe40008706670 */
[----:B------:R-:W-:Y:S02]  /*5010*/  USHF.R.U32.HI UR4, URZ, UR23, UR4 ;  /* 0x00000017ff047299 */ /* 0x000fe40008011604 */
[----:B------:R-:W-:Y:S02]  /*5020*/  UIMAD.WIDE.U32 UR8, UR5, UR22, URZ ;  /* 0x00000016050872a5 */ /* 0x000fe4000f8e00ff */
[----:B------:R-:W-:Y:S04]  /*5030*/  USEL UR10, UR6, UR4, !UP4 ;  /* 0x00000004060a7287 */ /* 0x000fe8000e000000 */
[----:B------:R-:W-:Y:S01]  /*5040*/  UIADD3 UR11, UPT, UPT, -UR10, URZ, URZ ;  /* 0x000000ff0a0b7290 */ /* 0x000fe2000fffe1ff */
[----:B------:R-:W-:Y:S02]  /*5050*/  @!UP0 UMOV UR4, UR9 ;  /* 0x0000000900048c82 */ /* 0x000fe40008000000 */
[----:B------:R-:W-:Y:S02]  /*5060*/  @!UP0 USHF.R.U32.HI UR4, URZ, UR23, UR4 ;  /* 0x00000017ff048299 */ /* 0x000fe40008011604 */
[----:B------:R-:W-:Y:S02]  /*5070*/  UIMAD UR8, UR42, UR11, UR6 ;  /* 0x0000000b2a0872a4 */ /* 0x000fe4000f8e0206 */
[----:B------:R-:W-:Y:S04]  /*5080*/  @!UP0 USEL UR4, UR5, UR4, !UP4 ;  /* 0x0000000405048287 */ /* 0x000fe8000e000000 */
[----:B------:R-:W-:Y:S02]  /*5090*/  @!UP0 UIMAD UR8, UR7, UR8, UR4 ;  /* 0x00000008070882a4 */ /* 0x000fe4000f8e0204 */
[----:B------:R-:W-:Y:S02]  /*50a0*/  @!UP0 UIADD3 UR9, UPT, UPT, UR10, -UR4, URZ ;  /* 0x800000040a098290 */ /* 0x000fe4000fffe0ff */
[----:B------:R-:W-:Y:S02]  /*50b0*/  UIADD3 UR4, UPT, UPT, -UR5, URZ, URZ ;  /* 0x000000ff05047290 */ /* 0x000fe4000fffe1ff */
[----:B------:R-:W-:Y:S02]  /*50c0*/  UIADD3 UR7, UPT, UPT, -UR6, URZ, URZ ;  /* 0x000000ff06077290 */ /* 0x000fe4000fffe1ff */
[----:B------:R-:W-:Y:S02]  /*50d0*/  @!UP0 UIMAD UR6, UR9, UR42, UR5 ;  /* 0x0000002a090682a4 */ /* 0x000fe4000f8e0205 */
[----:B------:R-:W-:Y:S02]  /*50e0*/  UIMAD UR14, UR15, UR4, UR14 ;  /* 0x000000040f0e72a4 */ /* 0x000fe4000f8e020e */
[----:B------:R-:W-:Y:S01]  /*50f0*/  UIMAD UR13, UR46, UR7, UR13 ;  /* 0x000000072e0d72a4 */ /* 0x000fe2000f8e020d */
[----:B------:R-:W-:Y:S02]  /*5100*/  @!UP0 UMOV UR5, UR8 ;  /* 0x0000000800058c82 */ /* 0x000fe40008000000 */
[----:B------:R-:W-:Y:S02]  /*5110*/  UIMAD UR14, UR5, UR15, UR14 ;  /* 0x0000000f050e72a4 */ /* 0x000fe4000f8e020e */
[----:B------:R-:W-:Y:S11]  /*5120*/  UIMAD UR13, UR6, UR46, UR13 ;  /* 0x0000002e060d72a4 */ /* 0x000ff6000f8e020d */
[----:B------:R-:W-:Y:S01]  /*5130*/  @!UPT UIADD3 URZ, UPT, UPT, URZ, URZ, URZ ;  /* 0x000000fffffff290 */ /* 0x000fe2000fffe0ff */
.L_x_93:
[----:B------:R-:W3:Y:S01]  /*5140*/  @!UP2 LDCU.128 UR8, c[0x0][0xb10] ;  /* 0x00016200ff08a7ac */ /* 0x000ee20008000c00 */
[C---:B------:R-:W-:Y:S02]  /*5150*/  ISETP.NE.U32.AND P1, PT, R4.reuse, RZ, PT ;  /* 0x000000ff0400720c */ /* 0x040fe40003f25070 */
[----:B------:R-:W-:Y:S02]  /*5160*/  ISETP.NE.U32.AND P0, PT, R4, RZ, PT ;  /* 0x000000ff0400720c */ /* 0x000fe40003f05070 */
[C---:B------:R-:W-:Y:S02]  /*5170*/  ISETP.NE.AND.EX P1, PT, R5.reuse, RZ, PT, P1 ;  /* 0x000000ff0500720c */ /* 0x040fe40003f25310 */
[----:B------:R-:W-:Y:S01]  /*5180*/  ISETP.NE.AND.EX P0, PT, R5, RZ, PT, P0 ;  /* 0x000000ff0500720c */ /* 0x000fe20003f05300 */
[----:B------:R-:W4:Y:S01]  /*5190*/  @!UP2 LDCU UR5, c[0x0][0xb0c] ;  /* 0x00016180ff05a7ac */ /* 0x000f220008000800 */
[----:B------:R-:W-:Y:S01]  /*51a0*/  SHF.L.U32 R9, R15, 0x1f, RZ ;  /* 0x0000001f0f097819 */ /* 0x000fe200000006ff */
[----:B------:R-:W-:Y:S02]  /*51b0*/  USHF.L.U32 UR35, UR16, 0x7, URZ ;  /* 0x0000000710237899 */ /* 0x000fe400080006ff */
[----:B------:R-:W-:Y:S02]  /*51c0*/  USHF.L.U32 UR34, UR20, 0x6, URZ ;  /* 0x0000000614227899 */ /* 0x000fe400080006ff */
[----:B---3--:R-:W-:Y:S07]  /*51d0*/  UIMAD.WIDE.U32 UR6, UR14, UR8, URZ ;  /* 0x000000080e0672a5 */ /* 0x008fee000f8e00ff */
[----:B------:R-:W-:Y:S01]  /*51e0*/  @!UP2 UMOV UR4, UR7 ;  /* 0x000000070004ac82 */ /* 0x000fe20008000000 */
[----:B----4-:R-:W-:Y:S02]  /*51f0*/  @!UP2 UISETP.NE.AND UP0, UPT, UR5, 0x1, UPT ;  /* 0x000000010500a88c */ /* 0x010fe4000bf05270 */
[----:B------:R-:W-:Y:S02]  /*5200*/  @!UP2 USHF.R.U32.HI UR4, URZ, UR9, UR4 ;  /* 0x00000009ff04a299 */ /* 0x000fe40008011604 */
[----:B------:R-:W-:Y:S02]  /*5210*/  UIMAD.WIDE.U32 UR6, UR13, UR11, URZ ;  /* 0x0000000b0d0672a5 */ /* 0x000fe4000f8e00ff */
[----:B------:R-:W-:Y:S02]  /*5220*/  @!UP2 USEL UR8, UR14, UR4, !UP0 ;  /* 0x000000040e08a287 */ /* 0x000fe4000c000000 */
[----:B------:R-:W-:Y:S03]  /*5230*/  @!UP2 UISETP.NE.AND UP0, UPT, UR10, 0x1, UPT ;  /* 0x000000010a00a88c */ /* 0x000fe6000bf05270 */
[----:B------:R-:W-:Y:S02]  /*5240*/  @!UP2 UMOV UR6, UR7 ;  /* 0x000000070006ac82 */ /* 0x000fe40008000000 */
[----:B------:R-:W3:Y:S02]  /*5250*/  @!UP2 LDCU UR4, c[0x0][0xb20] ;  /* 0x00016400ff04a7ac */ /* 0x000ee40008000800 */
[----:B---3--:R-:W-:Y:S04]  /*5260*/  @!UP2 USHF.R.U32.HI UR6, URZ, UR4, UR6 ;  /* 0x00000004ff06a299 */ /* 0x008fe80008011606 */
[----:B------:R-:W-:Y:S04]  /*5270*/  @!UP2 USEL UR6, UR13, UR6, !UP0 ;  /* 0x000000060d06a287 */ /* 0x000fe8000c000000 */
[----:B------:R-:W-:Y:S02]  /*5280*/  @!UP2 UIADD3 UR4, UPT, UPT, -UR8, UR6, URZ ;  /* 0x000000060804a290 */ /* 0x000fe4000fffe1ff */
[----:B------:R-:W-:Y:S02]  /*5290*/  @!UP2 UIADD3 UR6, UPT, UPT, UR8, -UR6, URZ ;  /* 0x800000060806a290 */ /* 0x000fe4000fffe0ff */
[----:B------:R-:W-:Y:S02]  /*52a0*/  @!UP2 UIMAD UR14, UR4, UR5, UR14 ;  /* 0x00000005040ea2a4 */ /* 0x000fe4000f8e020e */
[----:B------:R-:W-:Y:S01]  /*52b0*/  @!UP2 UIMAD UR13, UR6, UR10, UR13 ;  /* 0x0000000a060da2a4 */ /* 0x000fe2000f8e020d */
[----:B------:R-:W-:Y:S11]  /*52c0*/  BRA.U UP3, `(.L_x_94) ;  /* 0x0000000103107547 */ /* 0x000ff6000b800000 */
[----:B------:R-:W-:Y:S04]  /*52d0*/  MOV R6, UR49 ;  /* 0x0000003100067c02 */ /* 0x000fe80008000f00 */
[----:B------:R-:W-:Y:S04]  /*52e0*/  SHF.L.U32 R6, R6, 0x1f, RZ ;  /* 0x0000001f06067819 */ /* 0x000fe800000006ff */
[----:B------:R-:W3:Y:S02]  /*52f0*/  SYNCS.PHASECHK.TRANS64.TRYWAIT P2, [UR21+0xd8], R6 ;  /* 0x0000d806ff0075a7 */ /* 0x000ee40008041115 */
[----:B---3--:R-:W-:Y:S05]  /*5300*/  @!P2 BRA `(.L_x_95) ;  /* 0x0000004800c0a947 */ /* 0x008fea0003800000 */
.L_x_94:
[----:B------:R-:W-:Y:S05]  /*5310*/  @!P1 BRA `(.L_x_96) ;  /* 0x0000000000309947 */ /* 0x000fea0003800000 */
[----:B------:R-:W-:Y:S01]  /*5320*/  ISETP.NE.U32.AND P1, PT, R2, RZ, PT ;  /* 0x000000ff0200720c */ /* 0x000fe20003f25070 */
[----:B------:R-:W3:Y:S01]  /*5330*/  LDCU.64 UR4, c[0x0][0x358] ;  /* 0x00006b00ff0477ac */ /* 0x000ee20008000a00 */
[----:B------:R-:W-:Y:S02]  /*5340*/  IMAD.MOV.U32 R56, RZ, RZ, 0x1 ;  /* 0x00000001ff387424 */ /* 0x000fe400078e00ff */
[----:B------:R-:W-:Y:S11]  /*5350*/  ISETP.NE.AND.EX P1, PT, R3, RZ, PT, P1 ;  /* 0x000000ff0300720c */ /* 0x000ff60003f25310 */
[----:B------:R-:W-:Y:S02]  /*5360*/  @!UPT UIADD3 URZ, UPT, UPT, URZ, URZ, URZ ;  /* 0x000000fffffff290 */ /* 0x000fe4000fffe0ff */
[----:B------:R-:W4:Y:S01]  /*5370*/  @P1 LDC.64 R10, c[0x0][0x888] ;  /* 0x00022200ff0a1b82 */ /* 0x000f220000000a00 */
[----:B--2---:R-:W-:Y:S04]  /*5380*/  @P1 IMAD R0, R4, UR36, RZ ;  /* 0x0000002404001c24 */ /* 0x004fe8000f8e02ff */
[----:B----4-:R-:W-:Y:S04]  /*5390*/  @P1 IMAD.WIDE R10, R0, 0x4, R10 ;  /* 0x00000004000a1825 */ /* 0x010fe800078e020a */
[----:B------:R-:W-:Y:S01]  /*53a0*/  HFMA2 R0, -RZ, RZ, 0, 5.9604644775390625e-08 ;  /* 0x00000001ff007431 */ /* 0x000fe200000001ff */
[----:B---3-5:R3:W5:Y:S04]  /*53b0*/  @P1 LDG.E R27, desc[UR4][R10.64] ;  /* 0x000000040a1b1981 */ /* 0x028768000c1e1900 */
[----:B------:R-:W-:Y:S01]  /*53c0*/  @!P1 PRMT R56, R0, 0x7610, R56 ;  /* 0x0000761000389816 */ /* 0x000fe20000000038 */
[----:B---3--:R-:W4:Y:S06]  /*53d0*/  @!P1 LDC R27, c[0x0][0x880] ;  /* 0x00022000ff1b9b82 */ /* 0x008f2c0000000800 */
.L_x_96:
[----:B----45:R-:W-:Y:S01]  /*53e0*/  @!P0 FSETP.EQ.AND P1, PT, R27, RZ, PT ;  /* 0x000000ff1b00820b */ /* 0x030fe20003f22000 */
[----:B------:R-:W-:Y:S01]  /*53f0*/  @!UPT UIADD3 URZ, UPT, UPT, URZ, URZ, URZ ;  /* 0x000000fffffff290 */ /* 0x000fe2000fffe0ff */
[----:B------:R-:W-:Y:S11]  /*5400*/  @!P0 BRA `(.L_x_97) ;  /* 0x0000000000188947 */ /* 0x000ff60003800000 */
[----:B------:R-:W-:Y:S02]  /*5410*/  LOP3.LUT P0, RZ, R56, 0xff, RZ, 0xc0, !PT ;  /* 0x000000ff38ff7812 */ /* 0x000fe4000780c0ff */
[----:B------:R-:W-:Y:S04]  /*5420*/  ISETP.NE.U32.AND P1, PT, R2, RZ, PT ;  /* 0x000000ff0200720c */ /* 0x000fe80003f25070 */
[----:B------:R-:W-:Y:S04]  /*5430*/  ISETP.NE.AND.EX P1, PT, R3, RZ, PT, P1 ;  /* 0x000000ff0300720c */ /* 0x000fe80003f25310 */
[----:B------:R-:W-:Y:S03]  /*5440*/  PLOP3.LUT P1, PT, P1, PT, PT, 0x8, 0x80 ;  /* 0x000000000080781c */ /* 0x000fe60000f2e170 */
[----:B------:R-:W-:Y:S11]  /*5450*/  @P0 FSETP.EQ.AND P1, PT, R27, RZ, PT ;  /* 0x000000ff1b00020b */ /* 0x000ff60003f22000 */
[----:B------:R-:W-:Y:S02]  /*5460*/  @!UPT UIADD3 URZ, UPT, UPT, URZ, URZ, URZ ;  /* 0x000000fffffff290 */ /* 0x000fe4000fffe0ff */
.L_x_97:
[----:B------:R-:W3:Y:S01]  /*5470*/  SYNCS.PHASECHK.TRANS64.TRYWAIT P2, [UR21+0xb0], R9 ;  /* 0x0000b009ff0075a7 */ /* 0x000ee20008041115 */
[----:B------:R-:W-:Y:S04]  /*5480*/  ELECT P0, URZ, PT ;  /* 0x0000000000ff782f */ /* 0x000fe80003800000 */
[----:B------:R-:W-:Y:S11]  /*5490*/  PLOP3.LUT P1, PT, P1, P0, PT, 0xf2, 0x2f ;  /* 0x00000000002f781c */ /* 0x000ff60000f21e72 */
[----:B------:R-:W-:Y:S02]  /*54a0*/  @!UPT UIADD3 URZ, UPT, UPT, URZ, URZ, URZ ;  /* 0x000000fffffff290 */ /* 0x000fe4000fffe0ff */
[----:B------:R-:W-:Y:S05]  /*54b0*/  @!P1 IADD3 R8, P0, PT, R16, 0x580, RZ ;  /* 0x0000058010089810 */ /* 0x000fea0007f1e0ff */
[----:B--2---:R-:W-:Y:S01]  /*54c0*/  @!P1 IMAD.X R6, RZ, RZ, R17, P0 ;  /* 0x000000ffff069224 */ /* 0x004fe200000e0611 */
[----:B---3--:R-:W-:Y:S07]  /*54d0*/  @!P2 BRA `(.L_x_98) ;  /* 0x000000480064a947 */ /* 0x008fee0003800000 */
.L_x_198:
[----:B------:R-:W-:Y:S01]  /*54e0*/  @!P1 R2UR UR5, R8 ;  /* 0x00000000080592ca */ /* 0x000fe200000e0000 */
[----:B------:R-:W-:Y:S01]  /*54f0*/  VOTEU.ALL UP0, P1 ;  /* 0x0000000000ff7886 */ /* 0x000fe20000800000 */
[----:B------:R-:W-:Y:S01]  /*5500*/  @!P1 R2UR UR4, R6 ;  /* 0x00000000060492ca */ /* 0x000fe200000e0000 */
[----:B--2---:R-:W-:Y:S01]  /*5510*/  @!P1 IMAD.MOV.U32 R0, RZ, RZ, 0x2000 ;  /* 0x00002000ff009424 */ /* 0x004fe200078e00ff */
[----:B------:R-:W-:Y:S01]  /*5520*/  UMOV UR6, 0x0 ;  /* 0x0000000000067882 */ /* 0x000fe20000000000 */
[----:B------:R-:W-:Y:S01]  /*5530*/  UMOV UR7, 0x10000000 ;  /* 0x1000000000077882 */ /* 0x000fe20000000000 */
[----:B------:R-:W-:Y:S01]  /*5540*/  @!UP0 UIADD3 UR32, UPT, UPT, UR21, 0x200, URZ ;  /* 0x0000020015208890 */ /* 0x000fe2000fffe0ff */
[----:B------:R-:W-:Y:S01]  /*5550*/  @!P1 IADD3 R8, P0, PT, R16, 0x580, RZ ;  /* 0x0000058010089810 */ /* 0x000fe20007f1e0ff */
[----:B------:R-:W-:Y:S04]  /*5560*/  VOTEU.ALL UP0, P1 ;  /* 0x0000000000ff7886 */ /* 0x000fe80000800000 */
[----:B------:R-:W-:Y:S02]  /*5570*/  @!P1 IMAD.X R6, RZ, RZ, R17, P0 ;  /* 0x000000ffff069224 */ /* 0x000fe400000e0611 */
[----:B------:R-:W-:Y:S02]  /*5580*/  IMAD.U32 R10, RZ, RZ, UR5 ;  /* 0x00000005ff0a7e24 */ /* 0x000fe4000f8e00ff */
[----:B------:R-:W-:Y:S03]  /*5590*/  IMAD.U32 R11, RZ, RZ, UR4 ;  /* 0x00000004ff0b7e24 */ /* 0x000fe6000f8e00ff */
[----:B------:R-:W-:Y:S02]  /*55a0*/  @!P1 R2UR UR4, R10 ;  /* 0x000000000a0492ca */ /* 0x000fe400000e0000 */
[----:B------:R-:W-:Y:S11]  /*55b0*/  @!P1 R2UR UR5, R11 ;  /* 0x000000000b0592ca */ /* 0x000ff600000e0000 */
[----:B------:R-:W-:Y:S02]  /*55c0*/  @!UPT UIADD3 URZ, UPT, UPT, URZ, URZ, URZ ;  /* 0x000000fffffff290 */ /* 0x000fe4000fffe0ff */
[----:B------:R2:W-:Y:S01]  /*55d0*/  @!UP0 UTMALDG.3D [UR32], [UR4], desc[UR6] ;  /* 0x00000620040085b4 */ /* 0x0005e20008011000 */
[----:B------:R2:W-:Y:S01]  /*55e0*/  @!P1 SYNCS.ARRIVE.TRANS64.RED.A0TR RZ, [UR21+0x90], R0 ;  /* 0x00009000ffff99a7 */ /* 0x0005e20008300415 */
[----:B------:R-:W-:Y:S01]  /*55f0*/  SYNCS.ARRIVE.TRANS64.RED.A1T0 RZ, [UR40], RZ ;  /* 0x000000ffffff79a7 */ /* 0x000fe20008100428 */
[----:B------:R-:W3:Y:S02]  /*5600*/  SYNCS.PHASECHK.TRANS64.TRYWAIT P2, [UR21+0xb8], R9 ;  /* 0x0000b809ff0075a7 */ /* 0x000ee40008041115 */
[----:B--23--:R-:W-:Y:S05]  /*5610*/  @!P2 BRA `(.L_x_99) ;  /* 0x00000048002ca947 */ /* 0x00cfea0003800000 */
.L_x_200:
        /* <DEDUP_REMOVED lines=8> */
[----:B------:R-:W-:Y:S01]  /*56a0*/  @!UP0 UIADD3 UR24, UPT, UPT, UR21, 0x2200, URZ ;  /* 0x0000220015188890 */ /* 0x000fe2000fffe0ff */
[----:B------:R-:W-:Y:S01]  /*56b0*/  VOTEU.ALL UP0, P1 ;  /* 0x0000000000ff7886 */ /* 0x000fe20000800000 */
[----:B------:R-:W-:Y:S01]  /*56c0*/  UMOV UR27, UR35 ;  /* 0x00000023001b7c82 */ /* 0x000fe20008000000 */
[----:B------:R-:W-:Y:S02]  /*56d0*/  UMOV UR28, UR36 ;  /* 0x00000024001c7c82 */ /* 0x000fe40008000000 */
[----:B------:R-:W-:Y:S02]  /*56e0*/  IMAD.U32 R10, RZ, RZ, UR5 ;  /* 0x00000005ff0a7e24 */ /* 0x000fe4000f8e00ff */
[----:B------:R-:W-:Y:S02]  /*56f0*/  IMAD.U32 R11, RZ, RZ, UR4 ;  /* 0x00000004ff0b7e24 */ /* 0x000fe4000f8e00ff */
[----:B------:R-:W-:Y:S01]  /*5700*/  @!P1 IMAD.X R6, RZ, RZ, R17, P0 ;  /* 0x000000ffff069224 */ /* 0x000fe200000e0611 */
        /* <DEDUP_REMOVED lines=8> */
.L_x_202:
[----:B------:R-:W-:Y:S01]  /*5790*/  @!P1 R2UR UR5, R8 ;  /* 0x00000000080592ca */ /* 0x000fe200000e0000 */
[----:B------:R-:W-:Y:S01]  /*57a0*/  VOTEU.ALL UP0, P1 ;  /* 0x0000000000ff7886 */ /* 0x000fe20000800000 */
[----:B------:R-:W-:Y:S01]  /*57b0*/  @!P1 R2UR UR4, R6 ;  /* 0x00000000060492ca */ /* 0x000fe200000e0000 */
[----:B--2---:R-:W-:Y:S01]  /*57c0*/  @!P1 IMAD.MOV.U32 R0, RZ, RZ, 0x2000 ;  /* 0x00002000ff009424 */ /* 0x004fe200078e00ff */
[----:B------:R-:W-:Y:S01]  /*57d0*/  UMOV UR6, 0x0 ;  /* 0x0000000000067882 */ /* 0x000fe20000000000 */
[----:B------:R-:W-:Y:S01]  /*57e0*/  UMOV UR7, 0x10000000 ;  /* 0x1000000000077882 */ /* 0x000fe20000000000 */
[----:B------:R-:W-:Y:S01]  /*57f0*/  @!UP0 UIADD3 UR18, UPT, UPT, UR34, 0x20, URZ ;  /* 0x0000002022128890 */ /* 0x000fe2000fffe0ff */
[----:B------:R-:W-:Y:S01]  /*5800*/  VIADD R14, R14, 0x1 ;  /* 0x000000010e0e7836 */ /* 0x000fe20000000000 */
[----:B------:R-:W-:Y:S01]  /*5810*/  @!UP0 UIADD3 UR16, UPT, UPT, UR21, 0x4200, URZ ;  /* 0x0000420015108890 */ /* 0x000fe2000fffe0ff */
[----:B------:R-:W-:Y:S01]  /*5820*/  VOTEU.ALL UP0, P1 ;  /* 0x0000000000ff7886 */ /* 0x000fe20000800000 */
[----:B------:R-:W-:Y:S01]  /*5830*/  UMOV UR19, UR35 ;  /* 0x0000002300137c82 */ /* 0x000fe20008000000 */
[----:B------:R-:W-:Y:S02]  /*5840*/  UMOV UR20, UR36 ;  /* 0x0000002400147c82 */ /* 0x000fe40008000000 */
        /* <DEDUP_REMOVED lines=10> */
.L_x_204:
[----:B------:R-:W-:Y:S01]  /*58f0*/  @!P1 IADD3 R6, P0, PT, R16, 0x580, RZ ;  /* 0x0000058010069810 */ /* 0x000fe20007f1e0ff */
[----:B------:R-:W-:Y:S01]  /*5900*/  VOTEU.ALL UP0, P1 ;  /* 0x0000000000ff7886 */ /* 0x000fe20000800000 */
[----:B------:R-:W-:Y:S01]  /*5910*/  UMOV UR6, 0x0 ;  /* 0x0000000000067882 */ /* 0x000fe20000000000 */
[----:B------:R-:W-:Y:S01]  /*5920*/  UMOV UR7, 0x10000000 ;  /* 0x1000000000077882 */ /* 0x000fe20000000000 */
[----:B------:R-:W-:Y:S01]  /*5930*/  @!P1 R2UR UR5, R6 ;  /* 0x00000000060592ca */ /* 0x000fe200000e0000 */
[----:B--2---:R-:W-:Y:S01]  /*5940*/  @!P1 IMAD.X R0, RZ, RZ, R17, P0 ;  /* 0x000000ffff009224 */ /* 0x004fe200000e0611 */
[----:B------:R-:W-:Y:S01]  /*5950*/  @!UP0 UIADD3 UR10, UPT, UPT, UR34, 0x30, URZ ;  /* 0x00000030220a8890 */ /* 0x000fe2000fffe0ff */
[----:B------:R-:W-:Y:S01]  /*5960*/  R2UR UR18, R58 ;  /* 0x000000003a1272ca */ /* 0x000fe200000e0000 */
[----:B------:R-:W-:Y:S01]  /*5970*/  @!UP0 UIADD3 UR8, UPT, UPT, UR21, 0x6200, URZ ;  /* 0x0000620015088890 */ /* 0x000fe2000fffe0ff */
[----:B------:R-:W-:Y:S01]  /*5980*/  R2UR UR16, R59 ;  /* 0x000000003b1072ca */ /* 0x000fe200000e0000 */
[----:B------:R-:W-:Y:S01]  /*5990*/  @!UP0 UIADD3 UR9, UPT, UPT, UR21, 0xa8, URZ ;  /* 0x000000a815098890 */ /* 0x000fe2000fffe0ff */
[----:B------:R-:W-:Y:S01]  /*59a0*/  @!P1 R2UR UR4, R0 ;  /* 0x00000000000492ca */ /* 0x000fe200000e0000 */
[----:B------:R-:W-:Y:S01]  /*59b0*/  VOTEU.ALL UP0, P1 ;  /* 0x0000000000ff7886 */ /* 0x000fe20000800000 */
[----:B------:R-:W-:Y:S01]  /*59c0*/  UMOV UR11, UR35 ;  /* 0x00000023000b7c82 */ /* 0x000fe20008000000 */
[----:B------:R-:W-:Y:S01]  /*59d0*/  UMOV UR12, UR36 ;  /* 0x00000024000c7c82 */ /* 0x000fe20008000000 */
[C---:B------:R-:W-:Y:S01]  /*59e0*/  ISETP.NE.AND P0, PT, R14.reuse, 0x2, PT ;  /* 0x000000020e00780c */ /* 0x040fe20003f05270 */
[----:B------:R-:W-:Y:S01]  /*59f0*/  UPLOP3.LUT UP3, UPT, UPT, UPT, UPT, 0x80, 0x8 ;  /* 0x000000000008789c */ /* 0x000fe20003f6f070 */
[----:B------:R-:W-:Y:S01]  /*5a00*/  IMAD.U32 R8, RZ, RZ, UR5 ;  /* 0x00000005ff087e24 */ /* 0x000fe2000f8e00ff */
[----:B------:R-:W-:Y:S01]  /*5a10*/  LOP3.LUT R15, R15, 0x1, RZ, 0x3c, !PT ;  /* 0x000000010f0f7812 */ /* 0x000fe200078e3cff */
[----:B------:R-:W-:Y:S01]  /*5a20*/  UMOV UR36, UR29 ;  /* 0x0000001d00247c82 */ /* 0x000fe20008000000 */
[----:B------:R-:W-:Y:S01]  /*5a30*/  SEL R0, RZ, 0x1, P0 ;  /* 0x00000001ff007807 */ /* 0x000fe20000000000 */
[----:B------:R-:W-:Y:S01]  /*5a40*/  UIADD3 UR20, UPT, UPT, UR13, UR18, URZ ;  /* 0x000000120d147290 */ /* 0x000fe2000fffe0ff */
[----:B------:R-:W-:Y:S01]  /*5a50*/  SEL R14, R14, RZ, P0 ;  /* 0x000000ff0e0e7207 */ /* 0x000fe20000000000 */
[----:B------:R-:W-:Y:S01]  /*5a60*/  UIADD3 UR16, UPT, UPT, UR14, UR16, URZ ;  /* 0x000000100e107290 */ /* 0x000fe2000fffe0ff */
[----:B------:R-:W-:Y:S01]  /*5a70*/  IMAD.U32 R9, RZ, RZ, UR4 ;  /* 0x00000004ff097e24 */ /* 0x000fe2000f8e00ff */
[----:B------:R-:W-:Y:S02]  /*5a80*/  @!P1 R2UR UR4, R8 ;  /* 0x00000000080492ca */ /* 0x000fe400000e0000 */
[----:B------:R-:W-:Y:S02]  /*5a90*/  LOP3.LUT R13, R13, R0, RZ, 0x3c, !PT ;  /* 0x000000000d0d7212 */ /* 0x000fe400078e3cff */
[----:B------:R-:W-:Y:S11]  /*5aa0*/  @!P1 R2UR UR5, R9 ;  /* 0x00000000090592ca */ /* 0x000ff600000e0000 */
[----:B------:R-:W-:Y:S02]  /*5ab0*/  @!UPT UIADD3 URZ, UPT, UPT, URZ, URZ, URZ ;  /* 0x000000fffffff290 */ /* 0x000fe4000fffe0ff */
[----:B------:R2:W-:Y:S01]  /*5ac0*/  @!UP0 UTMALDG.3D [UR8], [UR4], desc[UR6] ;  /* 0x00000608040085b4 */ /* 0x0005e20008011000 */
[----:B------:R2:W-:Y:S01]  /*5ad0*/  @!P1 SYNCS.ARRIVE.TRANS64.RED.A0TR RZ, [UR21+0xa8], R7 ;  /* 0x0000a807ffff99a7 */ /* 0x0005e20008300415 */
[----:B------:R-:W-:Y:S01]  /*5ae0*/  SYNCS.ARRIVE.TRANS64.RED.A1T0 RZ, [UR37], RZ ;  /* 0x000000ffffff79a7 */ /* 0x000fe20008100425 */
[----:B------:R-:W-:Y:S05]  /*5af0*/  BRA.U UP1, `(.L_x_102) ;  /* 0xfffffff101707547 */ /* 0x000fea000b83ffff */
[----:B------:R-:W-:-:S04]  /*5b00*/  SHF.L.U32 R2, R15, 0x1f, RZ ;  /* 0x0000001f0f027819 */ /* 0x000fc800000006ff */
[----:B------:R-:W3:Y:S02]  /*5b10*/  SYNCS.PHASECHK.TRANS64.TRYWAIT P0, [UR21+0xb0], R2 ;  /* 0x0000b002ff0075a7 */ /* 0x000ee40008001115 */
[----:B---3--:R-:W-:Y:S05]  /*5b20*/  @!P0 BRA `(.L_x_103) ;  /* 0x0000004400308947 */ /* 0x008fea0003800000 */
.L_x_206:
[----:B------:R-:W4:Y:S02]  /*5b30*/  SYNCS.PHASECHK.TRANS64.TRYWAIT P0, [UR21+0xb8], R2 ;  /* 0x0000b802ff0075a7 */ /* 0x000f240008001115 */
[----:B----4-:R-:W-:Y:S05]  /*5b40*/  @!P0 BRA `(.L_x_104) ;  /* 0x0000004400408947 */ /* 0x010fea0003800000 */
.L_x_208:
[----:B------:R-:W4:Y:S02]  /*5b50*/  SYNCS.PHASECHK.TRANS64.TRYWAIT P0, [UR21+0xc0], R2 ;  /* 0x0000c002ff0075a7 */ /* 0x000f240008001115 */
[----:B----4-:R-:W-:Y:S05]  /*5b60*/  @!P0 BRA `(.L_x_105) ;  /* 0x0000004400508947 */ /* 0x010fea0003800000 */
.L_x_210:
[----:B---3--:R-:W-:-:S07]  /*5b70*/  MOV R0, UR21 ;  /* 0x0000001500007c02 */ /* 0x008fce0008000f00 */
.L_x_106:
[----:B---3--:R-:W-:-:S04]  /*5b80*/  SHF.L.U32 R2, R15, 0x1f, RZ ;  /* 0x0000001f0f027819 */ /* 0x008fc800000006ff */
[----:B------:R3:W4:Y:S03]  /*5b90*/  SYNCS.PHASECHK.TRANS64.TRYWAIT P0, [R0+URZ+0xc8], R2 ;  /* 0x0000c802000075a7 */ /* 0x00072600080011ff */
[----:B----4-:R-:W-:Y:S05]  /*5ba0*/  @!P0 NANOSLEEP.SYNCS 0x989680 ;  /* 0x009896800000895d */ /* 0x010fea0003900000 */
[----:B------:R-:W4:Y:S02]  /*5bb0*/  @!P0 SYNCS.PHASECHK.TRANS64 P0, [R0+URZ+0xc8], R2 ;  /* 0x0000c802000085a7 */ /* 0x000f2400080010ff */
[----:B-12-4-:R-:W-:Y:S05]  /*5bc0*/  @P0 EXIT ;  /* 0x000000000000094d */ /* 0x016fea0003800000 */
[----:B------:R-:W-:Y:S05]  /*5bd0*/  BRA `(.L_x_106) ;  /* 0xfffffffc00e87947 */ /* 0x000fea000383ffff */
.L_x_91:
[----:B------:R-:W-:-:S06]  /*5be0*/  UISETP.GE.AND UP0, UPT, UR21, 0x4, UPT ;  /* 0x000000041500788c */ /* 0x000fcc000bf06270 */
[----:B------:R-:W-:-:S13]  /*5bf0*/  PLOP3.LUT P0, PT, PT, PT, UP0, 0x80, 0x8 ;  /* 0x000000000008781c */ /* 0x000fda0003f0f008 */
[----:B-1----:R-:W-:Y:S05]  /*5c00*/  @!P0 EXIT ;  /* 0x000000000000894d */ /* 0x002fea0003800000 */
[----:B------:R-:W1:Y:S08]  /*5c10*/  S2UR UR4, SR_CgaCtaId ;  /* 0x00000000000479c3 */ /* 0x000e700000008800 */
[----:B------:R-:W-:Y:S01]  /*5c20*/  BAR.SYNC.DEFER_BLOCKING 0x6, 0xa0 ;  /* 0x0182800000007b1d */ /* 0x000fe20000010000 */
[C---:B------:R-:W-:Y:S01]  /*5c30*/  IMAD.SHL.U32 R4, R70.reuse, 0x10, RZ ;  /* 0x0000001046047824 */ /* 0x040fe200078e00ff */
[C---:B------:R-:W-:Y:S01]  /*5c40*/  LOP3.LUT R71, R70.reuse, 0x60, RZ, 0xc0, !PT ;  /* 0x0000006046477812 */ /* 0x040fe200078ec0ff */
[C---:B------:R-:W-:Y:S01]  /*5c50*/  IMAD.SHL.U32 R69, R70.reuse, 0x2, RZ ;  /* 0x0000000246457824 */ /* 0x040fe200078e00ff */
[C---:B------:R-:W-:Y:S01]  /*5c60*/  LOP3.LUT R68, R70.reuse, 0x2, RZ, 0xc0, !PT ;  /* 0x0000000246447812 */ /* 0x040fe200078ec0ff */
[----:B------:R-:W-:Y:S01]  /*5c70*/  IMAD.U32 R23, R70, 0x10000, RZ ;  /* 0x0001000046177824 */ /* 0x000fe200078e00ff */
[----:B------:R-:W-:-:S02]  /*5c80*/  UMOV UR44, 0x400 ;  /* 0x00000400002c7882 */ /* 0x000fc40000000000 */
[----:B------:R-:W2:Y:S01]  /*5c90*/  LDC.64 R52, c[0x0][0x888] ;  /* 0x00022200ff347b82 */ /* 0x000ea20000000a00 */
[----:B------:R-:W-:Y:S01]  /*5ca0*/  LOP3.LUT R5, R4, 0x60, RZ, 0xc0, !PT ;  /* 0x0000006004057812 */ /* 0x000fe200078ec0ff */
[----:B------:R-:W-:Y:S01]  /*5cb0*/  HFMA2 R62, -RZ, RZ, 0, 0 ;  /* 0x00000000ff3e7431 */ /* 0x000fe200000001ff */
[----:B------:R-:W-:Y:S01]  /*5cc0*/  LOP3.LUT R70, R70, 0x4, RZ, 0xc0, !PT ;  /* 0x0000000446467812 */ /* 0x000fe200078ec0ff */
[----:B------:R-:W-:Y:S01]  /*5cd0*/  IMAD.MOV.U32 R66, RZ, RZ, 0x1 ;  /* 0x00000001ff427424 */ /* 0x000fe200078e00ff */
[----:B------:R-:W-:Y:S01]  /*5ce0*/  LOP3.LUT R69, R5, 0xc, R69, 0xf8, !PT ;  /* 0x0000000c05457812 */ /* 0x000fe200078ef845 */
[----:B------:R-:W-:Y:S01]  /*5cf0*/  IMAD.MOV.U32 R22, RZ, RZ, RZ ;  /* 0x000000ffff167224 */ /* 0x000fe200078e00ff */
[----:B------:R-:W-:Y:S01]  /*5d00*/  LOP3.LUT R23, R23, 0x600000, RZ, 0xc0, !PT ;  /* 0x0060000017177812 */ /* 0x000fe200078ec0ff */
[----:B------:R-:W3:Y:S01]  /*5d10*/  LDC.64 R54, c[0x0][0x890] ;  /* 0x00022400ff367b82 */ /* 0x000ee20000000a00 */
[----:B------:R-:W-:Y:S02]  /*5d20*/  LOP3.LUT R69, R69, 0x790, R4, 0xf8, !PT ;  /* 0x0000079045457812 */ /* 0x000fe400078ef804 */
[----:B------:R-:W-:Y:S01]  /*5d30*/  CS2R R64, SRZ ;  /* 0x0000000000407805 */ /* 0x000fe2000001ff00 */
[----:B------:R-:W4:Y:S01]  /*5d40*/  LDCU UR59, c[0x0][0x370] ;  /* 0x00006e00ff3b77ac */ /* 0x000f220008000800 */
[----:B------:R-:W2:Y:S03]  /*5d50*/  LDCU.64 UR62, c[0x0][0x348] ;  /* 0x00006900ff3e77ac */ /* 0x000ea60008000a00 */
[----:B------:R-:W2:Y:S01]  /*5d60*/  LDC.64 R50, c[0x0][0x8b0] ;  /* 0x00022c00ff327b82 */ /* 0x000ea20000000a00 */
[----:B-1----:R-:W-:Y:S01]  /*5d70*/  ULEA UR44, UR4, UR44, 0x18 ;  /* 0x0000002c042c7291 */ /* 0x002fe2000f8ec0ff */
[----:B------:R-:W1:Y:S06]  /*5d80*/  LDCU UR43, c[0x0][0xb0c] ;  /* 0x00016180ff2b77ac */ /* 0x000e6c0008000800 */
[----:B------:R-:W1:Y:S01]  /*5d90*/  LDC.64 R48, c[0x0][0x8a8] ;  /* 0x00022a00ff307b82 */ /* 0x000e620000000a00 */
[----:B------:R-:W-:Y:S01]  /*5da0*/  UIADD3 UR4, UPT, UPT, UR44, 0x200, URZ ;  /* 0x000002002c047890 */ /* 0x000fe2000fffe0ff */
[----:B------:R-:W1:Y:S01]  /*5db0*/  LDCU UR39, c[0x0][0xb30] ;  /* 0x00016600ff2777ac */ /* 0x000e620008000800 */
[----:B------:R-:W4:Y:S04]  /*5dc0*/  LDS R0, [UR44+0x190] ;  /* 0x0001902cff007984 */ /* 0x000f280008000800 */
[----:B------:R-:W-:Y:S01]  /*5dd0*/  IMAD.U32 R60, RZ, RZ, UR4 ;  /* 0x00000004ff3c7e24 */ /* 0x000fe2000f8e00ff */
[----:B------:R-:W1:Y:S04]  /*5de0*/  LDCU.64 UR56, c[0x0][0x888] ;  /* 0x00011100ff3877ac */ /* 0x000e680008000a00 */
[----:B------:R-:W-:Y:S01]  /*5df0*/  LEA R69, R69, R60, 0x2 ;  /* 0x0000003c45457211 */ /* 0x000fe200078e10ff */
[----:B------:R-:W1:Y:S04]  /*5e00*/  LDCU.64 UR40, c[0x0][0xb28] ;  /* 0x00016500ff2877ac */ /* 0x000e680008000a00 */
[--C-:B------:R-:W-:Y:S01]  /*5e10*/  IMAD R68, R68, -0x10, R69.reuse ;  /* 0xfffffff044447824 */ /* 0x100fe200078e0245 */
[----:B------:R-:W1:Y:S01]  /*5e20*/  LDCU.128 UR52, c[0x0][0xb10] ;  /* 0x00016200ff3477ac */ /* 0x000e620008000c00 */
[----:B------:R-:W-:Y:S01]  /*5e30*/  IMAD R67, R70, -0x10, R69 ;  /* 0xfffffff046437824 */ /* 0x000fe200078e0245 */
[----:B------:R-:W1:Y:S01]  /*5e40*/  LDCU UR58, c[0x0][0x374] ;  /* 0x00006e80ff3a77ac */ /* 0x000e620008000800 */
[----:B------:R-:W-:Y:S01]  /*5e50*/  UMOV UR47, URZ ;  /* 0x000000ff002f7c82 */ /* 0x000fe20008000000 */
[----:B------:R-:W-:Y:S01]  /*5e60*/  UMOV UR46, URZ ;  /* 0x000000ff002e7c82 */ /* 0x000fe20008000000 */
[----:B--234-:R-:W-:-:S07]  /*5e70*/  IADD3 R23, PT, PT, R0, R23, RZ ;  /* 0x0000001700177210 */ /* 0x01cfce0007ffe0ff */
.L_x_150:
[----:B------:R-:W-:Y:S02]  /*5e80*/  LEA R3, R62, UR44, 0x3 ;  /* 0x0000002c3e037c11 */ /* 0x000fe4000f8e18ff */
[----:B------:R-:W-:Y:S02]  /*5e90*/  SHF.L.U32 R0, R64, 0x1f, RZ ;  /* 0x0000001f40007819 */ /* 0x000fe400000006ff */
[----:B-1----:R-:W-:Y:S02]  /*5ea0*/  LEA R4, R62, UR44, 0x4 ;  /* 0x0000002c3e047c11 */ /* 0x002fe4000f8e20ff */
[----:B--2---:R-:W2:Y:S02]  /*5eb0*/  SYNCS.PHASECHK.TRANS64.TRYWAIT P0, [R3+URZ+0xe0], R0 ;  /* 0x0000e000030075a7 */ /* 0x004ea400080011ff */
[----:B--2---:R-:W-:Y:S05]  /*5ec0*/  @!P0 BRA `(.L_x_107) ;  /* 0x0000004000908947 */ /* 0x004fea0003800000 */
.L_x_211:
        /* <DEDUP_REMOVED lines=11> */
[----:B------:R-:W-:Y:S01]  /*5f80*/  PLOP3.LUT P0, PT, PT, PT, UP1, 0x80, 0x8 ;  /* 0x000000000008781c */ /* 0x000fe20003f0f018 */
[----:B------:R-:W-:Y:S11]  /*5f90*/  UP2UR UR61, UPR, URZ, 0x2 ;  /* 0x00000002ff3d7883 */ /* 0x000ff60008000000 */
[----:B------:R-:W-:Y:S01]  /*5fa0*/  @!UPT UIADD3 URZ, UPT, UPT, URZ, URZ, URZ ;  /* 0x000000fffffff290 */ /* 0x000fe2000fffe0ff */
        /* <DEDUP_REMOVED lines=13> */
[----:B------:R-:W3:Y:S01]  /*6080*/  LDCU UR12, c[0x0][0xb20] ;  /* 0x00016400ff0c77ac */ /* 0x000ee20008000800 */
[----:B-1----:R-:W-:Y:S02]  /*6090*/  UIMAD.WIDE.U32 UR4, UR58, UR55, URZ ;  /* 0x000000373a0472a5 */ /* 0x002fe4000f8e00ff */
[----:B------:R-:W-:Y:S02]  /*60a0*/  UIMAD.WIDE.U32 UR6, UR59, UR52, URZ ;  /* 0x000000343b0672a5 */ /* 0x000fe4000f8e00ff */
[----:B------:R-:W-:Y:S02]  /*60b0*/  UISETP.NE.AND UP0, UPT, UR54, 0x1, UPT ;  /* 0x000000013600788c */ /* 0x000fe4000bf05270 */
[----:B------:R-:W-:Y:S02]  /*60c0*/  UIMAD.WIDE.U32 UR8, UR37, UR55, URZ ;  /* 0x00000037250872a5 */ /* 0x000fe4000f8e00ff */
[----:B------:R-:W-:Y:S02]  /*60d0*/  UIMAD.WIDE.U32 UR10, UR38, UR52, URZ ;  /* 0x00000034260a72a5 */ /* 0x000fe4000f8e00ff */
[----:B------:R-:W-:Y:S02]  /*60e0*/  UISETP.NE.AND UP1, UPT, UR43, 0x1, UPT ;  /* 0x000000012b00788c */ /* 0x000fe4000bf25270 */
[----:B------:R-:W-:Y:S01]  /*60f0*/  UISETP.NE.AND UP2, UPT, UR42, 0x1, UPT ;  /* 0x000000012a00788c */ /* 0x000fe2000bf45270 */
[----:B------:R-:W-:Y:S02]  /*6100*/  UMOV UR4, UR5 ;  /* 0x0000000500047c82 */ /* 0x000fe40008000000 */
[----:B---3--:R-:W-:Y:S03]  /*6110*/  USHF.R.U32.HI UR5, URZ, UR12, UR4 ;  /* 0x0000000cff057299 */ /* 0x008fe60008011604 */
[----:B------:R-:W-:Y:S02]  /*6120*/  UMOV UR4, UR7 ;  /* 0x0000000700047c82 */ /* 0x000fe40008000000 */
[----:B------:R-:W-:Y:S02]  /*6130*/  USHF.R.U32.HI UR7, URZ, UR53, UR4 ;  /* 0x00000035ff077299 */ /* 0x000fe40008011604 */
[----:B------:R-:W-:Y:S02]  /*6140*/  USEL UR4, UR58, UR5, !UP0 ;  /* 0x000000053a047287 */ /* 0x000fe4000c000000 */
[----:B------:R-:W-:Y:S01]  /*6150*/  USEL UR7, UR59, UR7, !UP1 ;  /* 0x000000073b077287 */ /* 0x000fe2000c800000 */
[----:B------:R-:W-:Y:S01]  /*6160*/  UMOV UR5, UR9 ;  /* 0x0000000900057c82 */ /* 0x000fe20008000000 */
[----:B------:R-:W-:Y:S02]  /*6170*/  UIMAD.WIDE.U32 UR8, UR4, UR40, URZ ;  /* 0x00000028040872a5 */ /* 0x000fe4000f8e00ff */
[----:B------:R-:W-:Y:S03]  /*6180*/  USHF.R.U32.HI UR6, URZ, UR12, UR5 ;  /* 0x0000000cff067299 */ /* 0x000fe60008011605 */
[----:B------:R-:W-:Y:S01]  /*6190*/  UMOV UR5, UR11 ;  /* 0x0000000b00057c82 */ /* 0x000fe20008000000 */
[----:B------:R-:W-:Y:S02]  /*61a0*/  UIMAD.WIDE.U32 UR10, UR7, UR40, URZ ;  /* 0x00000028070a72a5 */ /* 0x000fe4000f8e00ff */
[----:B------:R-:W-:Y:S02]  /*61b0*/  USHF.R.U32.HI UR12, URZ, UR53, UR5 ;  /* 0x00000035ff0c7299 */ /* 0x000fe40008011605 */
[----:B------:R-:W-:Y:S01]  /*61c0*/  USEL UR6, UR37, UR6, !UP0 ;  /* 0x0000000625067287 */ /* 0x000fe2000c000000 */
[----:B------:R-:W-:Y:S02]  /*61d0*/  UMOV UR5, UR9 ;  /* 0x0000000900057c82 */ /* 0x000fe40008000000 */
[----:B------:R-:W-:Y:S01]  /*61e0*/  UMOV UR10, UR11 ;  /* 0x0000000b000a7c82 */ /* 0x000fe20008000000 */
[----:B------:R-:W-:Y:S02]  /*61f0*/  @UP2 USHF.R.U32.HI UR4, URZ, UR41, UR5 ;  /* 0x00000029ff042299 */ /* 0x000fe40008011605 */
[----:B------:R-:W-:Y:S02]  /*6200*/  @UP2 USHF.R.U32.HI UR7, URZ, UR41, UR10 ;  /* 0x00000029ff072299 */ /* 0x000fe4000801160a */
[----:B------:R-:W-:Y:S02]  /*6210*/  UIMAD UR4, UR42, UR4, URZ ;  /* 0x000000042a0472a4 */ /* 0x000fe4000f8e02ff */
        /* <DEDUP_REMOVED lines=8> */
[----:B------:R-:W-:Y:S02]  /*62a0*/  USEL UR11, UR6, UR4, !UP2 ;  /* 0x00000004060b7287 */ /* 0x000fe4000d000000 */
[----:B------:R-:W-:Y:S02]  /*62b0*/  UIADD3 UR8, UPT, UPT, -UR5, URZ, URZ ;  /* 0x000000ff05087290 */ /* 0x000fe4000fffe1ff */
[----:B------:R-:W-:Y:S01]  /*62c0*/  UIADD3 UR10, UPT, UPT, -UR11, URZ, URZ ;  /* 0x000000ff0b0a7290 */ /* 0x000fe2000fffe1ff */
[----:B------:R-:W-:Y:S01]  /*62d0*/  @!UP0 UMOV UR4, UR9 ;  /* 0x0000000900048c82 */ /* 0x000fe20008000000 */
[----:B------:R-:W-:Y:S02]  /*62e0*/  UIADD3 UR9, UPT, UPT, -UR6, URZ, URZ ;  /* 0x000000ff06097290 */ /* 0x000fe4000fffe1ff */
[----:B------:R-:W-:Y:S02]  /*62f0*/  @!UP0 USHF.R.U32.HI UR4, URZ, UR41, UR4 ;  /* 0x00000029ff048299 */ /* 0x000fe40008011604 */
[----:B------:R-:W-:Y:S02]  /*6300*/  UIMAD UR10, UR42, UR10, UR6 ;  /* 0x0000000a2a0a72a4 */ /* 0x000fe4000f8e0206 */
[----:B------:R-:W-:Y:S04]  /*6310*/  @!UP0 USEL UR4, UR5, UR4, !UP2 ;  /* 0x0000000405048287 */ /* 0x000fe8000d000000 */
[----:B------:R-:W-:Y:S02]  /*6320*/  @!UP0 UIMAD UR10, UR7, UR10, UR4 ;  /* 0x0000000a070a82a4 */ /* 0x000fe4000f8e0204 */
[----:B------:R-:W-:Y:S02]  /*6330*/  @!UP0 UIADD3 UR11, UPT, UPT, UR11, -UR4, URZ ;  /* 0x800000040b0b8290 */ /* 0x000fe4000fffe0ff */
[----:B------:R-:W-:Y:S02]  /*6340*/  UIMAD UR7, UR43, UR8, UR38 ;  /* 0x000000082b0772a4 */ /* 0x000fe4000f8e0226 */
[----:B------:R-:W-:Y:S02]  /*6350*/  @!UP0 UIMAD UR6, UR11, UR42, UR5 ;  /* 0x0000002a0b0682a4 */ /* 0x000fe4000f8e0205 */
[----:B------:R-:W-:Y:S01]  /*6360*/  UIMAD UR4, UR54, UR9, UR37 ;  /* 0x00000009360472a4 */ /* 0x000fe2000f8e0225 */
[----:B------:R-:W-:Y:S02]  /*6370*/  @!UP0 UMOV UR5, UR10 ;  /* 0x0000000a00058c82 */ /* 0x000fe40008000000 */
[----:B------:R-:W-:Y:S02]  /*6380*/  UIMAD UR38, UR5, UR43, UR7 ;  /* 0x0000002b052672a4 */ /* 0x000fe4000f8e0207 */
[----:B------:R-:W-:Y:S11]  /*6390*/  UIMAD UR37, UR6, UR54, UR4 ;  /* 0x00000036062572a4 */ /* 0x000ff6000f8e0204 */
[----:B------:R-:W-:Y:S01]  /*63a0*/  @!UPT UIADD3 URZ, UPT, UPT, URZ, URZ, URZ ;  /* 0x000000fffffff290 */ /* 0x000fe2000fffe0ff */
.L_x_108:
[----:B-1----:R-:W-:Y:S01]  /*63b0*/  UISETP.NE.AND UP0, UPT, UR39, 0x1, UPT ;  /* 0x000000012700788c */ /* 0x002fe2000bf05270 */
[----:B------:R-:W-:Y:S01]  /*63c0*/  LOP3.LUT P0, RZ, R60, 0x1b0, RZ, 0xc0, !PT ;  /* 0x000001b03cff7812 */ /* 0x000fe2000780c0ff */
[----:B------:R-:W-:Y:S01]  /*63d0*/  USHF.L.U32 UR50, UR16, 0x7, URZ ;  /* 0x0000000710327899 */ /* 0x000fe200080006ff */
[----:B------:R-:W-:Y:S01]  /*63e0*/  BSSY.RECONVERGENT B6, `(.L_x_109) ;  /* 0x0000034000067945 */ /* 0x000fe20003800200 */
[----:B------:R-:W-:Y:S01]  /*63f0*/  USHF.L.U32 UR49, UR20, 0x6, URZ ;  /* 0x0000000614317899 */ /* 0x000fe200080006ff */
[----:B------:R-:W-:Y:S06]  /*6400*/  IADD3 R62, PT, PT, R62, 0x1, RZ ;  /* 0x000000013e3e7810 */ /* 0x000fec0007ffe0ff */
[----:B------:R-:W1:Y:S01]  /*6410*/  @!UP0 LDCU.128 UR12, c[0x0][0xb10] ;  /* 0x00016200ff0c87ac */ /* 0x000e620008000c00 */
[----:B------:R-:W3:Y:S01]  /*6420*/  @!UP0 LDCU UR5, c[0x0][0xb0c] ;  /* 0x00016180ff0587ac */ /* 0x000ee20008000800 */
[----:B------:R-:W4:Y:S01]  /*6430*/  @!UP0 LDCU UR10, c[0x0][0xb20] ;  /* 0x00016400ff0a87ac */ /* 0x000f220008000800 */
[----:B-1----:R-:W-:Y:S02]  /*6440*/  UIMAD.WIDE.U32 UR8, UR38, UR12, URZ ;  /* 0x0000000c260872a5 */ /* 0x002fe4000f8e00ff */
[----:B------:R-:W-:Y:S02]  /*6450*/  UIMAD.WIDE.U32 UR6, UR37, UR15, URZ ;  /* 0x0000000f250672a5 */ /* 0x000fe4000f8e00ff */
[----:B------:R-:W-:Y:S03]  /*6460*/  @!UP0 UISETP.NE.AND UP1, UPT, UR14, 0x1, UPT ;  /* 0x000000010e00888c */ /* 0x000fe6000bf25270 */
[----:B------:R-:W-:Y:S01]  /*6470*/  @!UP0 UMOV UR4, UR9 ;  /* 0x0000000900048c82 */ /* 0x000fe20008000000 */
[----:B---3--:R-:W-:Y:S02]  /*6480*/  @!UP0 UISETP.NE.AND UP2, UPT, UR5, 0x1, UPT ;  /* 0x000000010500888c */ /* 0x008fe4000bf45270 */
[----:B------:R-:W-:Y:S01]  /*6490*/  @!UP0 USHF.R.U32.HI UR4, URZ, UR13, UR4 ;  /* 0x0000000dff048299 */ /* 0x000fe20008011604 */
[----:B------:R-:W-:Y:S02]  /*64a0*/  @!UP0 UMOV UR6, UR7 ;  /* 0x0000000700068c82 */ /* 0x000fe40008000000 */
[----:B----4-:R-:W-:Y:S02]  /*64b0*/  @!UP0 USHF.R.U32.HI UR6, URZ, UR10, UR6 ;  /* 0x0000000aff068299 */ /* 0x010fe40008011606 */
[----:B------:R-:W-:Y:S02]  /*64c0*/  @!UP0 USEL UR7, UR38, UR4, !UP2 ;  /* 0x0000000426078287 */ /* 0x000fe4000d000000 */
[----:B------:R-:W-:Y:S04]  /*64d0*/  @!UP0 USEL UR6, UR37, UR6, !UP1 ;  /* 0x0000000625068287 */ /* 0x000fe8000c800000 */
[----:B------:R-:W-:Y:S02]  /*64e0*/  @!UP0 UIADD3 UR4, UPT, UPT, -UR7, UR6, URZ ;  /* 0x0000000607048290 */ /* 0x000fe4000fffe1ff */
[----:B------:R-:W-:Y:S02]  /*64f0*/  @!UP0 UIADD3 UR6, UPT, UPT, UR7, -UR6, URZ ;  /* 0x8000000607068290 */ /* 0x000fe4000fffe0ff */
[----:B------:R-:W-:Y:S02]  /*6500*/  @!UP0 UIMAD UR38, UR4, UR5, UR38 ;  /* 0x00000005042682a4 */ /* 0x000fe4000f8e0226 */
[----:B------:R-:W-:Y:S01]  /*6510*/  @!UP0 UIMAD UR37, UR6, UR14, UR37 ;  /* 0x0000000e062582a4 */ /* 0x000fe2000f8e0225 */
[----:B------:R-:W-:Y:S11]  /*6520*/  @!P0 BRA `(.L_x_110) ;  /* 0x00000000007c8947 */ /* 0x000ff60003800000 */
[----:B------:R-:W1:Y:S01]  /*6530*/  LDCU.64 UR8, c[0x4][0x80] ;  /* 0x01001000ff0877ac */ /* 0x000e620008000a00 */
[----:B------:R-:W-:Y:S01]  /*6540*/  MOV R2, 0x0 ;  /* 0x0000000000027802 */ /* 0x000fe20000000f00 */
[----:B------:R-:W-:Y:S02]  /*6550*/  HFMA2 R12, -RZ, RZ, 0, 5.9604644775390625e-08 ;  /* 0x00000001ff0c7431 */ /* 0x000fe400000001ff */
[----:B------:R-:W-:Y:S01]  /*6560*/  IMAD.MOV.U32 R8, RZ, RZ, 0x70 ;  /* 0x00000070ff087424 */ /* 0x000fe200078e00ff */
[----:B------:R3:W4:Y:S01]  /*6570*/  LDC.64 R14, c[0x4][R2] ;  /* 0x01000000020e7b82 */ /* 0x0007220000000a00 */
[----:B------:R-:W2:Y:S01]  /*6580*/  LDCU.64 UR6, c[0x4][0x88] ;  /* 0x01001100ff0677ac */ /* 0x000ea20008000a00 */
[----:B------:R-:W-:Y:S01]  /*6590*/  IMAD.MOV.U32 R13, RZ, RZ, RZ ;  /* 0x000000ffff0d7224 */ /* 0x000fe200078e00ff */
[----:B------:R-:W2:Y:S01]  /*65a0*/  LDCU.64 UR4, c[0x4][0x8] ;  /* 0x01000100ff0477ac */ /* 0x000ea20008000a00 */
[----:B-1----:R-:W-:Y:S01]  /*65b0*/  MOV R5, UR9 ;  /* 0x0000000900057c02 */ /* 0x002fe20008000f00 */
[----:B------:R-:W-:Y:S01]  /*65c0*/  IMAD.U32 R4, RZ, RZ, UR8 ;  /* 0x00000008ff047e24 */ /* 0x000fe2000f8e00ff */
[----:B--2---:R-:W-:Y:S01]  /*65d0*/  MOV R7, UR7 ;  /* 0x0000000700077c02 */ /* 0x004fe20008000f00 */
[----:B------:R-:W-:Y:S01]  /*65e0*/  IMAD.U32 R6, RZ, RZ, UR6 ;  /* 0x00000006ff067e24 */ /* 0x000fe2000f8e00ff */
[----:B------:R-:W-:Y:S01]  /*65f0*/  MOV R11, UR5 ;  /* 0x00000005000b7c02 */ /* 0x000fe20008000f00 */
[----:B------:R-:W-:Y:S02]  /*6600*/  IMAD.U32 R10, RZ, RZ, UR4 ;  /* 0x00000004ff0a7e24 */ /* 0x000fe4000f8e00ff */
[----:B------:R-:W-:Y:S07]  /*6610*/  LEPC R20, `(.L_x_111) ;  /* 0x000000001014794e */ /* 0x000fee0000000000 */
[----:B---345:R-:W-:Y:S05]  /*6620*/  CALL.ABS.NOINC R14 ;  /* 0x000000000e007343 */ /* 0x038fea0003c00000 */
.L_x_111:
[----:B------:R-:W1:Y:S01]  /*6630*/  LDCU.64 UR8, c[0x4][0x80] ;  /* 0x01001000ff0877ac */ /* 0x000e620008000a00 */
[----:B------:R-:W2:Y:S01]  /*6640*/  LDC.64 R2, c[0x4][R2] ;  /* 0x0100000002027b82 */ /* 0x000ea20000000a00 */
[----:B------:R-:W-:Y:S02]  /*6650*/  HFMA2 R12, -RZ, RZ, 0, 5.9604644775390625e-08 ;  /* 0x00000001ff0c7431 */ /* 0x000fe400000001ff */
[----:B------:R-:W-:Y:S02]  /*6660*/  IMAD.MOV.U32 R8, RZ, RZ, 0x70 ;  /* 0x00000070ff087424 */ /* 0x000fe400078e00ff */
[----:B------:R-:W-:Y:S01]  /*6670*/  IMAD.MOV.U32 R13, RZ, RZ, RZ ;  /* 0x000000ffff0d7224 */ /* 0x000fe200078e00ff */
[----:B------:R-:W3:Y:S01]  /*6680*/  LDCU.64 UR6, c[0x4][0x88] ;  /* 0x01001100ff0677ac */ /* 0x000ee20008000a00 */
[----:B------:R-:W4:Y:S01]  /*6690*/  LDCU.64 UR4, c[0x4][0x8] ;  /* 0x01000100ff0477ac */ /* 0x000f220008000a00 */
[----:B-1----:R-:W-:Y:S02]  /*66a0*/  MOV R4, UR8 ;  /* 0x0000000800047c02 */ /* 0x002fe40008000f00 */
[----:B------:R-:W-:Y:S02]  /*66b0*/  MOV R5, UR9 ;  /* 0x0000000900057c02 */ /* 0x000fe40008000f00 */
[----:B---3--:R-:W-:Y:S01]  /*66c0*/  MOV R7, UR7 ;  /* 0x0000000700077c02 */ /* 0x008fe20008000f00 */
[----:B------:R-:W-:Y:S01]  /*66d0*/  IMAD.U32 R6, RZ, RZ, UR6 ;  /* 0x00000006ff067e24 */ /* 0x000fe2000f8e00ff */
[----:B----4-:R-:W-:Y:S01]  /*66e0*/  MOV R11, UR5 ;  /* 0x00000005000b7c02 */ /* 0x010fe20008000f00 */
[----:B------:R-:W-:Y:S02]  /*66f0*/  IMAD.U32 R10, RZ, RZ, UR4 ;  /* 0x00000004ff0a7e24 */ /* 0x000fe4000f8e00ff */
[----:B------:R-:W-:Y:S07]  /*6700*/  LEPC R20, `(.L_x_110) ;  /* 0x000000001014794e */ /* 0x000fee0000000000 */
[----:B--2---:R-:W-:Y:S05]  /*6710*/  CALL.ABS.NOINC R2 ;  /* 0x0000000002007343 */ /* 0x004fea0003c00000 */
.L_x_110:
[----:B------:R-:W-:Y:S05]  /*6720*/  BSYNC.RECONVERGENT B6 ;  /* 0x0000000000067941 */ /* 0x000fea0003800200 */
.L_x_109:
[----:B------:R-:W-:Y:S02]  /*6730*/  ISETP.NE.U32.AND P0, PT, RZ, UR56, PT ;  /* 0x00000038ff007c0c */ /* 0x000fe4000bf05070 */
[C---:B------:R-:W-:Y:S02]  /*6740*/  ISETP.NE.U32.AND P1, PT, R54.reuse, RZ, PT ;  /* 0x000000ff3600720c */ /* 0x040fe40003f25070 */
[----:B------:R-:W-:Y:S02]  /*6750*/  ISETP.NE.U32.AND P4, PT, R54, RZ, PT ;  /* 0x000000ff3600720c */ /* 0x000fe40003f85070 */
[----:B------:R-:W-:Y:S02]  /*6760*/  ISETP.NE.AND.EX P0, PT, RZ, UR57, PT, P0 ;  /* 0x00000039ff007c0c */ /* 0x000fe4000bf05300 */
[C---:B------:R-:W-:Y:S02]  /*6770*/  ISETP.NE.AND.EX P1, PT, R55.reuse, RZ, PT, P1 ;  /* 0x000000ff3700720c */ /* 0x040fe40003f25310 */
[----:B------:R-:W-:Y:S02]  /*6780*/  ISETP.NE.AND.EX P4, PT, R55, RZ, P0, P4 ;  /* 0x000000ff3700720c */ /* 0x000fe40000785340 */
[----:B------:R-:W-:Y:S02]  /*6790*/  ISETP.NE.U32.AND P5, PT, R50, RZ, PT ;  /* 0x000000ff3200720c */ /* 0x000fe40003fa5070 */
[----:B------:R-:W-:Y:S02]  /*67a0*/  ISETP.NE.U32.AND P3, PT, RZ, UR56, PT ;  /* 0x00000038ff007c0c */ /* 0x000fe4000bf65070 */
[----:B------:R-:W-:Y:S02]  /*67b0*/  PLOP3.LUT P2, PT, PT, PT, PT, 0x8, 0x80 ;  /* 0x000000000080781c */ /* 0x000fe40003f4e170 */
[----:B------:R-:W-:Y:S02]  /*67c0*/  ISETP.NE.AND.EX P5, PT, R51, RZ, PT, P5 ;  /* 0x000000ff3300720c */ /* 0x000fe40003fa5350 */
[----:B------:R-:W-:Y:S03]  /*67d0*/  ISETP.NE.AND.EX P3, PT, RZ, UR57, PT, P3 ;  /* 0x00000039ff007c0c */ /* 0x000fe6000bf65330 */
[----:B------:R-:W-:Y:S01]  /*67e0*/  @!P4 PLOP3.LUT P2, PT, P1, PT, PT, 0x80, 0x8 ;  /* 0x000000000008c81c */ /* 0x000fe20000f4f070 */
[----:B------:R-:W-:Y:S01]  /*67f0*/  @!UPT UIADD3 URZ, UPT, UPT, URZ, URZ, URZ ;  /* 0x000000fffffff290 */ /* 0x000fe2000fffe0ff */
[----:B------:R-:W-:Y:S11]  /*6800*/  @!P1 BRA `(.L_x_112) ;  /* 0x0000000000309947 */ /* 0x000ff60003800000 */
[----:B------:R-:W-:Y:S01]  /*6810*/  ISETP.NE.U32.AND P0, PT, R52, RZ, PT ;  /* 0x000000ff3400720c */ /* 0x000fe20003f05070 */
[----:B------:R-:W1:Y:S01]  /*6820*/  LDCU.64 UR4, c[0x0][0x358] ;  /* 0x00006b00ff0477ac */ /* 0x000e620008000a00 */
[----:B------:R-:W-:Y:S02]  /*6830*/  IMAD.MOV.U32 R56, RZ, RZ, 0x1 ;  /* 0x00000001ff387424 */ /* 0x000fe400078e00ff */
[----:B------:R-:W-:Y:S11]  /*6840*/  ISETP.NE.AND.EX P0, PT, R53, RZ, PT, P0 ;  /* 0x000000ff3500720c */ /* 0x000ff60003f05300 */
[----:B------:R-:W-:Y:S02]  /*6850*/  @!UPT UIADD3 URZ, UPT, UPT, URZ, URZ, URZ ;  /* 0x000000fffffff290 */ /* 0x000fe4000fffe0ff */
[----:B------:R-:W3:Y:S01]  /*6860*/  @P0 LDC.64 R2, c[0x0][0x888] ;  /* 0x00022200ff020b82 */ /* 0x000ee20000000a00 */
[----:B--2---:R-:W-:Y:S04]  /*6870*/  @P0 IMAD R0, R54, UR36, RZ ;  /* 0x0000002436000c24 */ /* 0x004fe8000f8e02ff */
[----:B---3--:R-:W-:Y:S04]  /*6880*/  @P0 IMAD.WIDE R2, R0, 0x4, R2 ;  /* 0x0000000400020825 */ /* 0x008fe800078e0202 */
[----:B------:R-:W-:Y:S01]  /*6890*/  HFMA2 R0, -RZ, RZ, 0, 5.9604644775390625e-08 ;  /* 0x00000001ff007431 */ /* 0x000fe200000001ff */
[----:B-1---5:R1:W5:Y:S04]  /*68a0*/  @P0 LDG.E R27, desc[UR4][R2.64] ;  /* 0x00000004021b0981 */ /* 0x022368000c1e1900 */
[----:B------:R-:W-:Y:S01]  /*68b0*/  @!P0 PRMT R56, R0, 0x7610, R56 ;  /* 0x0000761000388816 */ /* 0x000fe20000000038 */
[----:B-1----:R-:W3:Y:S06]  /*68c0*/  @!P0 LDC R27, c[0x0][0x880] ;  /* 0x00022000ff1b8b82 */ /* 0x002eec0000000800 */
.L_x_112:
[----:B------:R-:W-:Y:S05]  /*68d0*/  @!P5 BRA `(.L_x_113) ;  /* 0x000000000024d947 */ /* 0x000fea0003800000 */
[----:B------:R-:W-:Y:S01]  /*68e0*/  ISETP.NE.U32.AND P0, PT, R48, RZ, PT ;  /* 0x000000ff3000720c */ /* 0x000fe20003f05070 */
[----:B------:R-:W1:Y:S03]  /*68f0*/  LDCU.64 UR4, c[0x0][0x358] ;  /* 0x00006b00ff0477ac */ /* 0x000e660008000a00 */
[----:B------:R-:W-:Y:S11]  /*6900*/  ISETP.NE.AND.EX P0, PT, R49, RZ, PT, P0 ;  /* 0x000000ff3100720c */ /* 0x000ff60003f05300 */
[----:B------:R-:W-:Y:S02]  /*6910*/  @!UPT UIADD3 URZ, UPT, UPT, URZ, URZ, URZ ;  /* 0x000000fffffff290 */ /* 0x000fe4000fffe0ff */
[----:B------:R-:W4:Y:S01]  /*6920*/  @P0 LDC.64 R2, c[0x0][0x8a8] ;  /* 0x00022a00ff020b82 */ /* 0x000f220000000a00 */
[----:B--2---:R-:W-:Y:S04]  /*6930*/  @P0 IMAD R0, R50, UR36, RZ ;  /* 0x0000002432000c24 */ /* 0x004fe8000f8e02ff */
[----:B----4-:R-:W-:Y:S05]  /*6940*/  @P0 IMAD.WIDE R2, R0, 0x4, R2 ;  /* 0x0000000400020825 */ /* 0x010fea00078e0202 */
[----:B-1---5:R1:W5:Y:S02]  /*6950*/  @P0 LDG.E R24, desc[UR4][R2.64] ;  /* 0x0000000402180981 */ /* 0x022364000c1e1900 */
[----:B-1----:R-:W4:Y:S02]  /*6960*/  @!P0 LDC R24, c[0x0][0x8a0] ;  /* 0x00022800ff188b82 */ /* 0x002f240000000800 */
.L_x_113:
[----:B---3-5:R-:W-:Y:S01]  /*6970*/  FSETP.NEU.AND P0, PT, R27, RZ, PT ;  /* 0x000000ff1b00720b */ /* 0x028fe20003f0d000 */
[----:B------:R-:W-:Y:S01]  /*6980*/  BSSY B1, `(.L_x_114) ;  /* 0x0000038000017945 */ /* 0x000fe20003800000 */
[----:B------:R-:W-:Y:S01]  /*6990*/  SEL R3, RZ, 0xffffffff, P3 ;  /* 0xffffffffff037807 */ /* 0x000fe20001800000 */
[----:B------:R-:W-:Y:S01]  /*69a0*/  IMAD.MOV.U32 R75, RZ, RZ, 0x1 ;  /* 0x00000001ff4b7424 */ /* 0x000fe200078e00ff */
[----:B------:R-:W-:Y:S01]  /*69b0*/  @!P4 LOP3.LUT P3, RZ, R56, 0xff, RZ, 0xc0, !PT ;  /* 0x000000ff38ffc812 */ /* 0x000fe2000786c0ff */
[----:B------:R-:W-:Y:S01]  /*69c0*/  IMAD R25, R22, 0x40, R23 ;  /* 0x0000004016197824 */ /* 0x000fe200078e0217 */
[----:B--2---:R-:W-:Y:S01]  /*69d0*/  @!P4 SEL R0, RZ, 0xffffffff, P0 ;  /* 0xffffffffff00c807 */ /* 0x004fe20000000000 */
[----:B------:R-:W-:Y:S01]  /*69e0*/  IMAD R63, R70, -0x10, R68 ;  /* 0xfffffff0463f7824 */ /* 0x000fe200078e0244 */
[----:B------:R-:W-:Y:S01]  /*69f0*/  LOP3.LUT R66, R66, 0x1, RZ, 0x3c, !PT ;  /* 0x0000000142427812 */ /* 0x000fe200078e3cff */
[----:B------:R-:W-:Y:S01]  /*6a00*/  IMAD.MOV.U32 R74, RZ, RZ, RZ ;  /* 0x000000ffff4a7224 */ /* 0x000fe200078e00ff */
[C---:B------:R-:W-:Y:S02]  /*6a10*/  @P2 SEL R0, R3.reuse, R0, !P3 ;  /* 0x0000000003002207 */ /* 0x040fe40005800000 */
[----:B------:R-:W-:Y:S02]  /*6a20*/  CS2R R38, SRZ ;  /* 0x0000000000267805 */ /* 0x000fe4000001ff00 */
[----:B------:R-:W-:Y:S02]  /*6a30*/  LEA R73, R22, UR44, 0x3 ;  /* 0x0000002c16497c11 */ /* 0x000fe4000f8e18ff */
[----:B------:R-:W-:Y:S02]  /*6a40*/  CS2R R36, SRZ ;  /* 0x0000000000247805 */ /* 0x000fe4000001ff00 */
[----:B------:R-:W-:Y:S02]  /*6a50*/  @!P4 LOP3.LUT R0, R0, 0x1, RZ, 0xc0, !PT ;  /* 0x000000010000c812 */ /* 0x000fe400078ec0ff */
[----:B------:R-:W-:Y:S02]  /*6a60*/  CS2R R34, SRZ ;  /* 0x0000000000227805 */ /* 0x000fe4000001ff00 */
[----:B------:R-:W-:Y:S02]  /*6a70*/  SEL R2, RZ, 0xffffffff, P0 ;  /* 0xffffffffff027807 */ /* 0x000fe40000000000 */
[----:B------:R-:W-:Y:S02]  /*6a80*/  CS2R R32, SRZ ;  /* 0x0000000000207805 */ /* 0x000fe4000001ff00 */
[----:B------:R-:W-:Y:S02]  /*6a90*/  ISETP.NE.U32.OR P5, PT, R0, 0x1, P4 ;  /* 0x000000010000780c */ /* 0x000fe400027a5470 */
[----:B------:R-:W-:Y:S02]  /*6aa0*/  CS2R R42, SRZ ;  /* 0x00000000002a7805 */ /* 0x000fe4000001ff00 */
[----:B------:R-:W-:Y:S02]  /*6ab0*/  LOP3.LUT P4, R61, R56, 0xff, RZ, 0xc0, !PT ;  /* 0x000000ff383d7812 */ /* 0x000fe4000788c0ff */
[----:B------:R-:W-:Y:S02]  /*6ac0*/  CS2R R40, SRZ ;  /* 0x0000000000287805 */ /* 0x000fe4000001ff00 */
[----:B------:R-:W-:Y:S02]  /*6ad0*/  P2R R72, PR, RZ, 0x20 ;  /* 0x00000020ff487803 */ /* 0x000fe40000000000 */
[----:B------:R-:W-:Y:S02]  /*6ae0*/  CS2R R46, SRZ ;  /* 0x00000000002e7805 */ /* 0x000fe4000001ff00 */
[----:B------:R-:W-:Y:S02]  /*6af0*/  @P1 SEL R2, R3, R2, !P4 ;  /* 0x0000000203021207 */ /* 0x000fe40006000000 */
[----:B------:R-:W-:Y:S02]  /*6b00*/  CS2R R44, SRZ ;  /* 0x00000000002c7805 */ /* 0x000fe4000001ff00 */
[----:B------:R-:W-:Y:S02]  /*6b10*/  LOP3.LUT R2, R2, 0x1, RZ, 0xc0, !PT ;  /* 0x0000000102027812 */ /* 0x000fe400078ec0ff */
[----:B------:R-:W-:Y:S02]  /*6b20*/  @P5 SHF.L.U32 R0, R66, 0x1f, RZ ;  /* 0x0000001f42005819 */ /* 0x000fe400000006ff */
[----:B------:R-:W-:Y:S02]  /*6b30*/  ISETP.NE.U32.AND P0, PT, R2, 0x1, PT ;  /* 0x000000010200780c */ /* 0x000fe40003f05070 */
[----:B------:R1:W2:Y:S02]  /*6b40*/  @P5 SYNCS.PHASECHK.TRANS64.TRYWAIT P3, [UR44+0x90], R0 ;  /* 0x00009000ff0055a7 */ /* 0x0002a4000806112c */
[----:B------:R-:W-:Y:S02]  /*6b50*/  P2R R76, PR, RZ, 0x1 ;  /* 0x00000001ff4c7803 */ /* 0x000fe40000000000 */
[----:B-1----:R-:W-:Y:S04]  /*6b60*/  SHF.L.U32 R0, R65, 0x1f, RZ ;  /* 0x0000001f41007819 */ /* 0x002fe800000006ff */
[----:B------:R1:W3:Y:S01]  /*6b70*/  SYNCS.PHASECHK.TRANS64.TRYWAIT P2, [R73+URZ+0x100], R0 ;  /* 0x00010000490075a7 */ /* 0x0002e200080411ff */
[----:B--2---:R-:W-:Y:S01]  /*6b80*/  @P5 SEL R75, RZ, 0x1, !P3 ;  /* 0x00000001ff4b5807 */ /* 0x004fe20005800000 */
[----:B-1----:R-:W-:Y:S06]  /*6b90*/  @!P5 BRA `(.L_x_115) ;  /* 0x000000000058d947 */ /* 0x002fec0003800000 */
[----:B------:R-:W-:Y:S01]  /*6ba0*/  IMAD.MOV.U32 R39, RZ, RZ, RZ ;  /* 0x000000ffff277224 */ /* 0x000fe200078e00ff */
[----:B------:R-:W-:Y:S01]  /*6bb0*/  ISETP.NE.AND P0, PT, R75, RZ, PT ;  /* 0x000000ff4b00720c */ /* 0x000fe20003f05270 */
[----:B------:R-:W-:Y:S01]  /*6bc0*/  BSSY B0, `(.L_x_116) ;  /* 0x000000c000007945 */ /* 0x000fe20003800000 */
[----:B------:R-:W-:Y:S02]  /*6bd0*/  CS2R R46, SRZ ;  /* 0x00000000002e7805 */ /* 0x000fe4000001ff00 */
[----:B------:R-:W-:Y:S02]  /*6be0*/  CS2R R44, SRZ ;  /* 0x00000000002c7805 */ /* 0x000fe4000001ff00 */
[----:B------:R-:W-:Y:S02]  /*6bf0*/  CS2R R42, SRZ ;  /* 0x00000000002a7805 */ /* 0x000fe4000001ff00 */
[----:B------:R-:W-:Y:S02]  /*6c00*/  CS2R R40, SRZ ;  /* 0x0000000000287805 */ /* 0x000fe4000001ff00 */
[----:B------:R-:W-:Y:S02]  /*6c10*/  CS2R R34, SRZ ;  /* 0x0000000000227805 */ /* 0x000fe4000001ff00 */
[----:B------:R-:W-:Y:S02]  /*6c20*/  CS2R R32, SRZ ;  /* 0x0000000000207805 */ /* 0x000fe4000001ff00 */
[----:B------:R-:W-:Y:S01]  /*6c30*/  CS2R R36, SRZ ;  /* 0x0000000000247805 */ /* 0x000fe2000001ff00 */
[----:B------:R-:W-:Y:S06]  /*6c40*/  @P0 BRA `(.L_x_117) ;  /* 0x00000000000c0947 */ /* 0x000fec0003800000 */
[----:B------:R-:W-:Y:S04]  /*6c50*/  SHF.L.U32 R3, R66, 0x1f, RZ ;  /* 0x0000001f42037819 */ /* 0x000fe800000006ff */
[----:B------:R-:W1:Y:S02]  /*6c60*/  SYNCS.PHASECHK.TRANS64.TRYWAIT P0, [UR44+0x90], R3 ;  /* 0x00009003ff0075a7 */ /* 0x000e64000800112c */
[----:B-1----:R-:W-:Y:S05]  /*6c70*/  @!P0 BRA `(.L_x_118) ;  /* 0x0000003400388947 */ /* 0x002fea0003800000 */
.L_x_117:
[----:B------:R-:W-:Y:S05]  /*6c80*/  BSYNC B0 ;  /* 0x0000000000007941 */ /* 0x000fea0003800000 */
.L_x_116:
[----:B------:R-:W-:Y:S01]  /*6c90*/  ISETP.NE.AND P0, PT, R76, RZ, PT ;  /* 0x000000ff4c00720c */ /* 0x000fe20003f05270 */
[----:B------:R-:W-:Y:S11]  /*6ca0*/  HFMA2 R74, -RZ, RZ, 0, 5.9604644775390625e-08 ;  /* 0x00000001ff4a7431 */ /* 0x000ff600000001ff */
[----:B------:R-:W-:Y:S01]  /*6cb0*/  @!UPT UIADD3 URZ, UPT, UPT, URZ, URZ, URZ ;  /* 0x000000fffffff290 */ /* 0x000fe2000fffe0ff */
[----:B------:R2:W1:Y:S04]  /*6cc0*/  @P0 LDS.128 R44, [R69] ;  /* 0x00000000452c0984 */ /* 0x0004680000000c00 */
[----:B------:R2:W1:Y:S04]  /*6cd0*/  @P0 LDS.128 R40, [R68+0x10] ;  /* 0x0000100044280984 */ /* 0x0004680000000c00 */
[----:B------:R2:W1:Y:S04]  /*6ce0*/  @P0 LDS.128 R32, [R67+0x20] ;  /* 0x0000200043200984 */ /* 0x0004680000000c00 */
[----:B------:R2:W1:Y:S02]  /*6cf0*/  @P0 LDS.128 R36, [R63+0x30] ;  /* 0x000030003f240984 */ /* 0x0004640000000c00 */
.L_x_115:
[----:B------:R-:W-:Y:S05]  /*6d00*/  BSYNC B1 ;  /* 0x0000000000017941 */ /* 0x000fea0003800000 */
.L_x_114:
[----:B-1----:R-:W-:Y:S04]  /*6d10*/  SHF.R.U32.HI R2, RZ, 0x15, R25 ;  /* 0x00000015ff027819 */ /* 0x002fe80000011619 */
[----:B------:R-:W-:Y:S01]  /*6d20*/  LOP3.LUT P0, RZ, R2, 0x3, R57, 0x48, !PT ;  /* 0x0000000302ff7812 */ /* 0x000fe20007804839 */
[----:B------:R-:W-:Y:S01]  /*6d30*/  @!UPT UIADD3 URZ, UPT, UPT, URZ, URZ, URZ ;  /* 0x000000fffffff290 */ /* 0x000fe2000fffe0ff */
[----:B---3--:R-:W-:Y:S11]  /*6d40*/  @P2 BRA `(.L_x_119) ;  /* 0x0000000000082947 */ /* 0x008ff60003800000 */
[----:B------:R-:W1:Y:S02]  /*6d50*/  SYNCS.PHASECHK.TRANS64.TRYWAIT P1, [R73+URZ+0x100], R0 ;  /* 0x00010000490075a7 */ /* 0x000e6400080211ff */
[----:B-1----:R-:W-:Y:S05]  /*6d60*/  @!P1 BRA `(.L_x_120) ;  /* 0x0000003400149947 */ /* 0x002fea0003800000 */
.L_x_119:
[----:B------:R-:W-:Y:S05]  /*6d70*/  @!P0 BRA `(.L_x_121) ;  /* 0x0000000000408947 */ /* 0x000fea0003800000 */
[----:B------:R-:W3:Y:S01]  /*6d80*/  LDCU.64 UR8, c[0x4][0x70] ;  /* 0x01000e00ff0877ac */ /* 0x000ee20008000a00 */
[----:B------:R-:W-:Y:S01]  /*6d90*/  MOV R3, 0x0 ;  /* 0x0000000000037802 */ /* 0x000fe20000000f00 */
[----:B------:R-:W-:Y:S02]  /*6da0*/  HFMA2 R12, -RZ, RZ, 0, 5.9604644775390625e-08 ;  /* 0x00000001ff0c7431 */ /* 0x000fe400000001ff */
[----:B------:R-:W-:Y:S02]  /*6db0*/  IMAD.MOV.U32 R8, RZ, RZ, 0x192 ;  /* 0x00000192ff087424 */ /* 0x000fe400078e00ff */
[----:B------:R-:W-:Y:S01]  /*6dc0*/  IMAD.MOV.U32 R13, RZ, RZ, RZ ;  /* 0x000000ffff0d7224 */ /* 0x000fe200078e00ff */
[----:B------:R-:W5:Y:S01]  /*6dd0*/  LDCU.64 UR6, c[0x4][0x78] ;  /* 0x01000f00ff0677ac */ /* 0x000f620008000a00 */
[----:B------:R-:W1:Y:S01]  /*6de0*/  LDC.64 R2, c[0x4][R3] ;  /* 0x0100000003027b82 */ /* 0x000e620000000a00 */
[----:B------:R-:W2:Y:S01]  /*6df0*/  LDCU.64 UR4, c[0x4][0x10] ;  /* 0x01000200ff0477ac */ /* 0x000ea20008000a00 */
[----:B---3--:R-:W-:Y:S01]  /*6e00*/  MOV R5, UR9 ;  /* 0x0000000900057c02 */ /* 0x008fe20008000f00 */
[----:B------:R-:W-:Y:S01]  /*6e10*/  IMAD.U32 R4, RZ, RZ, UR8 ;  /* 0x00000008ff047e24 */ /* 0x000fe2000f8e00ff */
[----:B-----5:R-:W-:Y:S01]  /*6e20*/  MOV R7, UR7 ;  /* 0x0000000700077c02 */ /* 0x020fe20008000f00 */
[----:B------:R-:W-:Y:S01]  /*6e30*/  IMAD.U32 R6, RZ, RZ, UR6 ;  /* 0x00000006ff067e24 */ /* 0x000fe2000f8e00ff */
[----:B--2---:R-:W-:Y:S01]  /*6e40*/  MOV R11, UR5 ;  /* 0x00000005000b7c02 */ /* 0x004fe20008000f00 */
[----:B------:R-:W-:Y:S02]  /*6e50*/  IMAD.U32 R10, RZ, RZ, UR4 ;  /* 0x00000004ff0a7e24 */ /* 0x000fe4000f8e00ff */
[----:B------:R-:W-:Y:S07]  /*6e60*/  LEPC R20, `(.L_x_121) ;  /* 0x000000001014794e */ /* 0x000fee0000000000 */
[----:B-1--4-:R-:W-:Y:S05]  /*6e70*/  CALL.ABS.NOINC R2 ;  /* 0x0000000002007343 */ /* 0x012fea0003c00000 */
.L_x_121:
[----:B------:R-:W-:Y:S01]  /*6e80*/  LOP3.LUT R20, R44, 0xffffe000, RZ, 0xc0, !PT ;  /* 0xffffe0002c147812 */ /* 0x000fe200078ec0ff */
[----:B------:R-:W-:Y:S05]  /*6e90*/  WARPSYNC.ALL ;  /* 0x0000000000007948 */ /* 0x000fea0003800000 */
[----:B------:R-:W-:Y:S01]  /*6ea0*/  R2UR UR4, R25 ;  /* 0x00000000190472ca */ /* 0x000fe200000e0000 */
[----:B------:R-:W-:Y:S01]  /*6eb0*/  BSSY.RECONVERGENT B0, `(.L_x_122) ;  /* 0x0000058000007945 */ /* 0x000fe20003800200 */
[----:B------:R-:W-:Y:S11]  /*6ec0*/  ISETP.NE.AND P0, PT, R71, RZ, PT ;  /* 0x000000ff4700720c */ /* 0x000ff60003f05270 */
[----:B------:R-:W1:Y:S02]  /*6ed0*/  LDTM.x16 R4, tmem[UR4] ;  /* 0x00000004000479ee */ /* 0x000e640008240000 */
[C---:B-1--4-:R-:W-:Y:S01]  /*6ee0*/  FMUL R0, R24.reuse, R4 ;  /* 0x0000000418007220 */ /* 0x052fe20000400000 */
[C---:B------:R-:W-:Y:S01]  /*6ef0*/  FMUL R2, R24.reuse, R5 ;  /* 0x0000000518027220 */ /* 0x040fe20000400000 */
[C---:B------:R-:W-:Y:S01]  /*6f00*/  FMUL R4, R24.reuse, R8 ;  /* 0x0000000818047220 */ /* 0x040fe20000400000 */
[C---:B------:R-:W-:Y:S01]  /*6f10*/  FMUL R5, R24.reuse, R9 ;  /* 0x0000000918057220 */ /* 0x040fe20000400000 */
[C---:B------:R-:W-:Y:S01]  /*6f20*/  FMUL R8, R24.reuse, R12 ;  /* 0x0000000c18087220 */ /* 0x040fe20000400000 */
[C---:B------:R-:W-:Y:S01]  /*6f30*/  FMUL R9, R24.reuse, R13 ;  /* 0x0000000d18097220 */ /* 0x040fe20000400000 */
[C---:B------:R-:W-:Y:S01]  /*6f40*/  FMUL R12, R24.reuse, R16 ;  /* 0x00000010180c7220 */ /* 0x040fe20000400000 */
[----:B------:R-:W-:Y:S01]  /*6f50*/  LOP3.LUT R16, R45, 0xffffe000, RZ, 0xc0, !PT ;  /* 0xffffe0002d107812 */ /* 0x000fe200078ec0ff */
[----:B------:R-:W-:Y:S01]  /*6f60*/  FMUL R13, R24, R17 ;  /* 0x00000011180d7220 */ /* 0x000fe20000400000 */
[----:B------:R-:W-:Y:S01]  /*6f70*/  LOP3.LUT R17, R46, 0xffffe000, RZ, 0xc0, !PT ;  /* 0xffffe0002e117812 */ /* 0x000fe200078ec0ff */
[----:B------:R-:W-:Y:S01]  /*6f80*/  FFMA R28, R27, R20, R0 ;  /* 0x000000141b1c7223 */ /* 0x000fe20000000000 */
[----:B------:R-:W-:Y:S01]  /*6f90*/  LOP3.LUT R0, R47, 0xffffe000, RZ, 0xc0, !PT ;  /* 0xffffe0002f007812 */ /* 0x000fe200078ec0ff */
[C---:B------:R-:W-:Y:S01]  /*6fa0*/  FMUL R3, R24.reuse, R6 ;  /* 0x0000000618037220 */ /* 0x040fe20000400000 */
[C---:B------:R-:W-:Y:S01]  /*6fb0*/  FMUL R6, R24.reuse, R10 ;  /* 0x0000000a18067220 */ /* 0x040fe20000400000 */
[C---:B------:R-:W-:Y:S01]  /*6fc0*/  FMUL R7, R24.reuse, R7 ;  /* 0x0000000718077220 */ /* 0x040fe20000400000 */
[----:B------:R-:W-:Y:S01]  /*6fd0*/  F2FP.TF32.F32.PACK_B R28, R28 ;  /* 0x0000001cff1c723e */ /* 0x000fe200024050ff */
[C---:B------:R-:W-:Y:S01]  /*6fe0*/  FMUL R10, R24.reuse, R14 ;  /* 0x0000000e180a7220 */ /* 0x040fe20000400000 */
[----:B------:R-:W-:Y:S01]  /*6ff0*/  FMUL R14, R24, R18 ;  /* 0x00000012180e7220 */ /* 0x000fe20000400000 */
[----:B------:R-:W-:Y:S01]  /*7000*/  LOP3.LUT R18, R40, 0xffffe000, RZ, 0xc0, !PT ;  /* 0xffffe00028127812 */ /* 0x000fe200078ec0ff */
[----:B------:R-:W-:Y:S01]  /*7010*/  FFMA R29, R27, R16, R2 ;  /* 0x000000101b1d7223 */ /* 0x000fe20000000002 */
[----:B------:R-:W-:Y:S01]  /*7020*/  LOP3.LUT R2, R41, 0xffffe000, RZ, 0xc0, !PT ;  /* 0xffffe00029027812 */ /* 0x000fe200078ec0ff */
[----:B------:R-:W-:Y:S01]  /*7030*/  FFMA R30, R27, R17, R3 ;  /* 0x000000111b1e7223 */ /* 0x000fe20000000003 */
[----:B------:R-:W-:Y:S01]  /*7040*/  LOP3.LUT R3, R43, 0xffffe000, RZ, 0xc0, !PT ;  /* 0xffffe0002b037812 */ /* 0x000fe200078ec0ff */
[C---:B------:R-:W-:Y:S01]  /*7050*/  FFMA R31, R27.reuse, R0, R7 ;  /* 0x000000001b1f7223 */ /* 0x040fe20000000007 */
[----:B------:R-:W-:Y:S01]  /*7060*/  LOP3.LUT R0, R42, 0xffffe000, RZ, 0xc0, !PT ;  /* 0xffffe0002a007812 */ /* 0x000fe200078ec0ff */
[C---:B------:R-:W-:Y:S01]  /*7070*/  FFMA R4, R27.reuse, R18, R4 ;  /* 0x000000121b047223 */ /* 0x040fe20000000004 */
[----:B------:R-:W-:Y:S01]  /*7080*/  F2FP.TF32.F32.PACK_B R29, R29 ;  /* 0x0000001dff1d723e */ /* 0x000fe200024050ff */
[C---:B------:R-:W-:Y:S01]  /*7090*/  FFMA R5, R27.reuse, R2, R5 ;  /* 0x000000021b057223 */ /* 0x040fe20000000005 */
[----:B------:R-:W-:Y:S01]  /*70a0*/  FMUL R11, R24, R11 ;  /* 0x0000000b180b7220 */ /* 0x000fe20000400000 */
[----:B------:R-:W-:Y:S01]  /*70b0*/  F2FP.TF32.F32.PACK_B R30, R30 ;  /* 0x0000001eff1e723e */ /* 0x000fe200024050ff */
[C---:B------:R-:W-:Y:S01]  /*70c0*/  FFMA R6, R27.reuse, R0, R6 ;  /* 0x000000001b067223 */ /* 0x040fe20000000006 */
[----:B------:R-:W-:Y:S01]  /*70d0*/  F2FP.TF32.F32.PACK_B R31, R31 ;  /* 0x0000001fff1f723e */ /* 0x000fe200024050ff */
[----:B------:R-:W-:Y:S01]  /*70e0*/  FFMA R7, R27, R3, R11 ;  /* 0x000000031b077223 */ /* 0x000fe2000000000b */
[----:B------:R-:W-:Y:S01]  /*70f0*/  LOP3.LUT R2, R32, 0xffffe000, RZ, 0xc0, !PT ;  /* 0xffffe00020027812 */ /* 0x000fe200078ec0ff */
[----:B------:R-:W-:Y:S01]  /*7100*/  FMUL R15, R24, R15 ;  /* 0x0000000f180f7220 */ /* 0x000fe20000400000 */
[----:B------:R-:W-:Y:S01]  /*7110*/  LOP3.LUT R16, R33, 0xffffe000, RZ, 0xc0, !PT ;  /* 0xffffe00021107812 */ /* 0x000fe200078ec0ff */
[----:B------:R1:W-:Y:S01]  /*7120*/  STS.128 [R69], R28 ;  /* 0x0000001c45007388 */ /* 0x0003e20000000c00 */
[----:B------:R-:W-:Y:S01]  /*7130*/  LOP3.LUT R0, R34, 0xffffe000, RZ, 0xc0, !PT ;  /* 0xffffe00022007812 */ /* 0x000fe200078ec0ff */
[----:B------:R-:W-:Y:S01]  /*7140*/  FFMA R8, R27, R2, R8 ;  /* 0x000000021b087223 */ /* 0x000fe20000000008 */
[----:B------:R-:W-:Y:S01]  /*7150*/  LOP3.LUT R2, R35, 0xffffe000, RZ, 0xc0, !PT ;  /* 0xffffe00023027812 */ /* 0x000fe200078ec0ff */
[C---:B------:R-:W-:Y:S01]  /*7160*/  FFMA R9, R27.reuse, R16, R9 ;  /* 0x000000101b097223 */ /* 0x040fe20000000009 */
[----:B------:R-:W-:Y:S01]  /*7170*/  F2FP.TF32.F32.PACK_B R4, R4 ;  /* 0x00000004ff04723e */ /* 0x000fe200024050ff */
[C---:B------:R-:W-:Y:S01]  /*7180*/  FFMA R10, R27.reuse, R0, R10 ;  /* 0x000000001b0a7223 */ /* 0x040fe2000000000a */
[----:B------:R-:W-:Y:S01]  /*7190*/  F2FP.TF32.F32.PACK_B R5, R5 ;  /* 0x00000005ff05723e */ /* 0x000fe200024050ff */
[----:B------:R-:W-:Y:S01]  /*71a0*/  FFMA R11, R27, R2, R15 ;  /* 0x000000021b0b7223 */ /* 0x000fe2000000000f */
[----:B------:R-:W-:Y:S01]  /*71b0*/  F2FP.TF32.F32.PACK_B R6, R6 ;  /* 0x00000006ff06723e */ /* 0x000fe200024050ff */
[----:B------:R-:W-:Y:S01]  /*71c0*/  FMUL R19, R24, R19 ;  /* 0x0000001318137220 */ /* 0x000fe20000400000 */
[----:B------:R-:W-:Y:S02]  /*71d0*/  F2FP.TF32.F32.PACK_B R7, R7 ;  /* 0x00000007ff07723e */ /* 0x000fe400024050ff */
[----:B------:R-:W-:Y:S02]  /*71e0*/  LOP3.LUT R3, R36, 0xffffe000, RZ, 0xc0, !PT ;  /* 0xffffe00024037812 */ /* 0x000fe400078ec0ff */
[----:B------:R-:W-:Y:S01]  /*71f0*/  LOP3.LUT R0, R37, 0xffffe000, RZ, 0xc0, !PT ;  /* 0xffffe00025007812 */ /* 0x000fe200078ec0ff */
[----:B------:R1:W-:Y:S01]  /*7200*/  STS.128 [R68+0x10], R4 ;  /* 0x0000100444007388 */ /* 0x0003e20000000c00 */
        /* <DEDUP_REMOVED lines=8> */
[----:B------:R-:W-:Y:S02]  /*7290*/  F2FP.TF32.F32.PACK_B R10, R10 ;  /* 0x0000000aff0a723e */ /* 0x000fe400024050ff */
[----:B------:R-:W-:Y:S02]  /*72a0*/  F2FP.TF32.F32.PACK_B R11, R11 ;  /* 0x0000000bff0b723e */ /* 0x000fe400024050ff */
[----:B------:R-:W-:Y:S02]  /*72b0*/  F2FP.TF32.F32.PACK_B R12, R12 ;  /* 0x0000000cff0c723e */ /* 0x000fe400024050ff */
[----:B------:R-:W-:Y:S01]  /*72c0*/  F2FP.TF32.F32.PACK_B R13, R13 ;  /* 0x0000000dff0d723e */ /* 0x000fe200024050ff */
[----:B------:R1:W-:Y:S01]  /*72d0*/  STS.128 [R67+0x20], R8 ;  /* 0x0000200843007388 */ /* 0x0003e20000000c00 */
[----:B------:R-:W-:Y:S02]  /*72e0*/  F2FP.TF32.F32.PACK_B R14, R14 ;  /* 0x0000000eff0e723e */ /* 0x000fe400024050ff */
[----:B------:R-:W-:Y:S05]  /*72f0*/  F2FP.TF32.F32.PACK_B R15, R15 ;  /* 0x0000000fff0f723e */ /* 0x000fea00024050ff */
[----:B------:R1:W-:Y:S01]  /*7300*/  STS.128 [R63+0x30], R12 ;  /* 0x0000300c3f007388 */ /* 0x0003e20000000c00 */
[----:B------:R-:W-:Y:S01]  /*7310*/  @!PT LDS RZ, [RZ] ;  /* 0x00000000fffff984 */ /* 0x000fe20000000800 */
[----:B------:R-:W-:Y:S01]  /*7320*/  @!PT LDS RZ, [RZ] ;  /* 0x00000000fffff984 */ /* 0x000fe20000000800 */
[----:B------:R-:W-:Y:S01]  /*7330*/  @!PT LDS RZ, [RZ] ;  /* 0x00000000fffff984 */ /* 0x000fe20000000800 */
[----:B------:R-:W-:Y:S01]  /*7340*/  @!PT LDS RZ, [RZ] ;  /* 0x00000000fffff984 */ /* 0x000fe20000000800 */
[----:B------:R3:W-:Y:S07]  /*7350*/  MEMBAR.ALL.CTA ;  /* 0x0000000000007992 */ /* 0x0007ee0000008000 */
[----:B---3--:R-:W3:Y:S02]  /*7360*/  FENCE.VIEW.ASYNC.S ;  /* 0x00000000000073c6 */ /* 0x008ee40000000000 */
[----:B---3--:R-:W-:Y:S06]  /*7370*/  BAR.SYNC.DEFER_BLOCKING 0x1, 0x80 ;  /* 0x0042000000007b1d */ /* 0x008fec0000010000 */
[----:B------:R-:W-:Y:S05]  /*7380*/  @P0 BRA `(.L_x_123) ;  /* 0x0000000000280947 */ /* 0x000fea0003800000 */
[----:B------:R-:W-:Y:S01]  /*7390*/  UIADD3 UR4, UPT, UPT, UR44, 0x200, URZ ;  /* 0x000002002c047890 */ /* 0x000fe2000fffe0ff */
[----:B------:R-:W-:Y:S05]  /*73a0*/  UMOV UR51, UR36 ;  /* 0x0000002400337c82 */ /* 0x000fea0008000000 */
[----:B------:R-:W-:Y:S01]  /*73b0*/  MOV R60, UR4 ;  /* 0x00000004003c7c02 */ /* 0x000fe20008000f00 */
[----:B------:R-:W-:Y:S03]  /*73c0*/  UIADD3 UR4, UP0, UPT, UR62, 0x680, URZ ;  /* 0x000006803e047890 */ /* 0x000fe6000ff1e0ff */
[----:B------:R-:W-:Y:S01]  /*73d0*/  R2UR UR48, R60 ;  /* 0x000000003c3072ca */ /* 0x000fe200000e0000 */
[----:B------:R-:W-:Y:S11]  /*73e0*/  UIADD3.X UR5, UPT, UPT, URZ, UR63, URZ, UP0, !UPT ;  /* 0x0000003fff057290 */ /* 0x000ff600087fe4ff */
[----:B------:R-:W-:Y:S01]  /*73f0*/  @!UPT UIADD3 URZ, UPT, UPT, URZ, URZ, URZ ;  /* 0x000000fffffff290 */ /* 0x000fe2000fffe0ff */
[----:B------:R3:W-:Y:S01]  /*7400*/  UTMASTG.3D [UR48], [UR4] ;  /* 0x00000030040073b5 */ /* 0x0007e20008010000 */
[----:B------:R0:W-:Y:S01]  /*7410*/  UTMACMDFLUSH ;  /* 0x00000000000079b7 */ /* 0x0001e20000000000 */
[----:B---3--:R-:W-:Y:S04]  /*7420*/  DEPBAR.LE SB0, 0x1 ;  /* 0x000080400000791a */ /* 0x008fe80000000000 */
.L_x_123:
[----:B------:R-:W-:Y:S05]  /*7430*/  BSYNC.RECONVERGENT B0 ;  /* 0x0000000000007941 */ /* 0x000fea0003800200 */
.L_x_122:
[----:B------:R-:W-:Y:S01]  /*7440*/  BAR.SYNC.DEFER_BLOCKING 0x1, 0x80 ;  /* 0x0042000000007b1d */ /* 0x000fe20000010000 */
[----:B------:R-:W-:Y:S01]  /*7450*/  ISETP.NE.AND P1, PT, R72, RZ, PT ;  /* 0x000000ff4800720c */ /* 0x000fe20003f25270 */
[----:B------:R-:W-:Y:S01]  /*7460*/  UISETP.NE.AND UP0, UPT, UR47, URZ, UPT ;  /* 0x000000ff2f00728c */ /* 0x000fe2000bf05270 */
[----:B------:R-:W-:Y:S11]  /*7470*/  LEA R2, R74, UR44, 0x3 ;  /* 0x0000002c4a027c11 */ /* 0x000ff6000f8e18ff */
[----:B-1----:R-:W-:Y:S01]  /*7480*/  @P1 SHF.L.U32 R4, R66, 0x1f, RZ ;  /* 0x0000001f42041819 */ /* 0x002fe200000006ff */
[----:B------:R-:W-:Y:S06]  /*7490*/  BRA.U !UP0, `(.L_x_124) ;  /* 0x0000000108247547 */ /* 0x000fec000b800000 */
[----:B------:R-:W1:Y:S01]  /*74a0*/  S2R R0, SR_CgaCtaId ;  /* 0x0000000000007919 */ /* 0x000e620000008800 */
[----:B------:R-:W-:Y:S01]  /*74b0*/  IMAD.U32 R3, RZ, RZ, UR46 ;  /* 0x0000002eff037e24 */ /* 0x000fe2000f8e00ff */
[----:B------:R-:W-:Y:S04]  /*74c0*/  UIADD3 UR4, UPT, UPT, UR46, 0x1, URZ ;  /* 0x000000012e047890 */ /* 0x000fe8000fffe0ff */
[----:B------:R-:W-:Y:S01]  /*74d0*/  @P1 LEA R3, R3, UR44, 0x3 ;  /* 0x0000002c03031c11 */ /* 0x000fe2000f8e18ff */
[----:B------:R-:W-:Y:S04]  /*74e0*/  UISETP.NE.AND UP0, UPT, UR4, 0x4, UPT ;  /* 0x000000040400788c */ /* 0x000fe8000bf05270 */
[----:B------:R-:W-:Y:S01]  /*74f0*/  @P1 VIADD R3, R3, 0xb0 ;  /* 0x000000b003031836 */ /* 0x000fe20000000000 */
[----:B------:R-:W-:Y:S04]  /*7500*/  USEL UR46, UR4, URZ, UP0 ;  /* 0x000000ff042e7287 */ /* 0x000fe80008000000 */
[----:B-1----:R-:W-:Y:S04]  /*7510*/  @P1 PRMT R0, R0, 0x654, R3 ;  /* 0x0000065400001816 */ /* 0x002fe80000000003 */
[----:B------:R1:W-:Y:S04]  /*7520*/  @P1 SYNCS.ARRIVE.TRANS64.RED.A1T0 RZ, [R0+URZ], RZ ;  /* 0x000000ff00ff19a7 */ /* 0x0003e800081004ff */
.L_x_124:
[----:B------:R-:W3:Y:S01]  /*7530*/  @P1 SYNCS.PHASECHK.TRANS64.TRYWAIT P0, [R2+URZ+0x90], R4 ;  /* 0x00009004020015a7 */ /* 0x000ee200080011ff */
[----:B------:R-:W-:Y:S01]  /*7540*/  BSSY B1, `(.L_x_125) ;  /* 0x0000016000017945 */ /* 0x000fe20003800000 */
[----:B---3--:R-:W-:Y:S03]  /*7550*/  @P1 SEL R75, RZ, 0x1, !P0 ;  /* 0x00000001ff4b1807 */ /* 0x008fe60004000000 */
[----:B------:R-:W-:Y:S05]  /*7560*/  @!P1 BRA `(.L_x_126) ;  /* 0x00000000004c9947 */ /* 0x000fea0003800000 */
[----:B------:R-:W-:Y:S01]  /*7570*/  ISETP.NE.AND P0, PT, R75, RZ, PT ;  /* 0x000000ff4b00720c */ /* 0x000fe20003f05270 */
[----:B------:R-:W-:Y:S01]  /*7580*/  BSSY B0, `(.L_x_127) ;  /* 0x000000b000007945 */ /* 0x000fe20003800000 */
[----:B------:R-:W-:Y:S11]  /*7590*/  ISETP.NE.AND P1, PT, R76, RZ, PT ;  /* 0x000000ff4c00720c */ /* 0x000ff60003f25270 */
[----:B------:R-:W-:Y:S02]  /*75a0*/  @!UPT UIADD3 URZ, UPT, UPT, URZ, URZ, URZ ;  /* 0x000000fffffff290 */ /* 0x000fe4000fffe0ff */
[C---:B------:R-:W-:Y:S01]  /*75b0*/  @P1 IMAD R6, R74.reuse, 0x2000, R69 ;  /* 0x000020004a061824 */ /* 0x040fe200078e0245 */
[C---:B------:R-:W-:Y:S01]  /*75c0*/  @P1 LEA R4, R74.reuse, R67, 0xd ;  /* 0x000000434a041211 */ /* 0x040fe200078e68ff */
[C---:B------:R-:W-:Y:S02]  /*75d0*/  @P1 IMAD R5, R74.reuse, 0x2000, R68 ;  /* 0x000020004a051824 */ /* 0x040fe400078e0244 */
[----:B------:R-:W-:Y:S01]  /*75e0*/  @P1 IMAD R3, R74, 0x2000, R63 ;  /* 0x000020004a031824 */ /* 0x000fe200078e023f */
[----:B------:R-:W-:Y:S06]  /*75f0*/  @P0 BRA `(.L_x_128) ;  /* 0x00000000000c0947 */ /* 0x000fec0003800000 */
[----:B-1----:R-:W-:Y:S04]  /*7600*/  SHF.L.U32 R0, R66, 0x1f, RZ ;  /* 0x0000001f42007819 */ /* 0x002fe800000006ff */
[----:B------:R-:W1:Y:S02]  /*7610*/  SYNCS.PHASECHK.TRANS64.TRYWAIT P0, [R2+URZ+0x90], R0 ;  /* 0x00009000020075a7 */ /* 0x000e6400080011ff */
[----:B-1----:R-:W-:Y:S05]  /*7620*/  @!P0 BRA `(.L_x_129) ;  /* 0x0000002800f88947 */ /* 0x002fea0003800000 */
.L_x_128:
[----:B------:R-:W-:Y:S05]  /*7630*/  BSYNC B0 ;  /* 0x0000000000007941 */ /* 0x000fea0003800000 */
.L_x_127:
[----:B------:R-:W-:Y:S02]  /*7640*/  ISETP.NE.AND P0, PT, R76, RZ, PT ;  /* 0x000000ff4c00720c */ /* 0x000fe40003f05270 */
[----:B------:R-:W-:Y:S11]  /*7650*/  IADD3 R74, PT, PT, R74, 0x1, RZ ;  /* 0x000000014a4a7810 */ /* 0x000ff60007ffe0ff */
[----:B------:R3:W4:Y:S04]  /*7660*/  @P0 LDS.128 R44, [R6] ;  /* 0x00000000062c0984 */ /* 0x0007280000000c00 */
[----:B------:R3:W1:Y:S04]  /*7670*/  @P0 LDS.128 R40, [R5+0x10] ;  /* 0x0000100005280984 */ /* 0x0006680000000c00 */
[----:B------:R3:W1:Y:S04]  /*7680*/  @P0 LDS.128 R32, [R4+0x20] ;  /* 0x0000200004200984 */ /* 0x0006680000000c00 */
[----:B------:R3:W1:Y:S02]  /*7690*/  @P0 LDS.128 R36, [R3+0x30] ;  /* 0x0000300003240984 */ /* 0x0006640000000c00 */
.L_x_126:
[----:B------:R-:W-:Y:S05]  /*76a0*/  BSYNC B1 ;  /* 0x0000000000017941 */ /* 0x000fea0003800000 */
.L_x_125:
[----:B-1----:R-:W-:Y:S05]  /*76b0*/  VIADD R0, R25, 0x10 ;  /* 0x0000001019007836 */ /* 0x002fea0000000000 */
[----:B------:R-:W-:Y:S04]  /*76c0*/  SHF.R.U32.HI R0, RZ, 0x15, R0 ;  /* 0x00000015ff007819 */ /* 0x000fe80000011600 */
[----:B------:R-:W-:Y:S11]  /*76d0*/  LOP3.LUT P0, RZ, R0, 0x3, R57, 0x48, !PT ;  /* 0x0000000300ff7812 */ /* 0x000ff60007804839 */
[----:B------:R-:W-:Y:S02]  /*76e0*/  @!UPT UIADD3 URZ, UPT, UPT, URZ, URZ, URZ ;  /* 0x000000fffffff290 */ /* 0x000fe4000fffe0ff */
[----:B------:R-:W-:Y:S05]  /*76f0*/  @!P0 BRA `(.L_x_130) ;  /* 0x0000000000408947 */ /* 0x000fea0003800000 */
[----:B------:R-:W1:Y:S01]  /*7700*/  LDCU.64 UR8, c[0x4][0x70] ;  /* 0x01000e00ff0877ac */ /* 0x000e620008000a00 */
[----:B---3--:R-:W-:Y:S01]  /*7710*/  MOV R3, 0x0 ;  /* 0x0000000000037802 */ /* 0x008fe20000000f00 */
[----:B------:R-:W-:Y:S02]  /*7720*/  HFMA2 R12, -RZ, RZ, 0, 5.9604644775390625e-08 ;  /* 0x00000001ff0c7431 */ /* 0x000fe400000001ff */
[----:B------:R-:W-:Y:S02]  /*7730*/  IMAD.MOV.U32 R8, RZ, RZ, 0x192 ;  /* 0x00000192ff087424 */ /* 0x000fe400078e00ff */
[----:B------:R-:W-:Y:S01]  /*7740*/  IMAD.MOV.U32 R13, RZ, RZ, RZ ;  /* 0x000000ffff0d7224 */ /* 0x000fe200078e00ff */
[----:B------:R-:W3:Y:S01]  /*7750*/  LDCU.64 UR6, c[0x4][0x78] ;  /* 0x01000f00ff0677ac */ /* 0x000ee20008000a00 */
[----:B------:R-:W2:Y:S01]  /*7760*/  LDC.64 R2, c[0x4][R3] ;  /* 0x0100000003027b82 */ /* 0x000ea20000000a00 */
[----:B------:R-:W5:Y:S01]  /*7770*/  LDCU.64 UR4, c[0x4][0x10] ;  /* 0x01000200ff0477ac */ /* 0x000f620008000a00 */
[----:B-1----:R-:W-:Y:S01]  /*7780*/  MOV R5, UR9 ;  /* 0x0000000900057c02 */ /* 0x002fe20008000f00 */
[----:B------:R-:W-:Y:S01]  /*7790*/  IMAD.U32 R4, RZ, RZ, UR8 ;  /* 0x00000008ff047e24 */ /* 0x000fe2000f8e00ff */
[----:B---3--:R-:W-:Y:S01]  /*77a0*/  MOV R7, UR7 ;  /* 0x0000000700077c02 */ /* 0x008fe20008000f00 */
[----:B------:R-:W-:Y:S01]  /*77b0*/  IMAD.U32 R6, RZ, RZ, UR6 ;  /* 0x00000006ff067e24 */ /* 0x000fe2000f8e00ff */
[----:B-----5:R-:W-:Y:S01]  /*77c0*/  MOV R11, UR5 ;  /* 0x00000005000b7c02 */ /* 0x020fe20008000f00 */
[----:B------:R-:W-:Y:S02]  /*77d0*/  IMAD.U32 R10, RZ, RZ, UR4 ;  /* 0x00000004ff0a7e24 */ /* 0x000fe4000f8e00ff */
[----:B------:R-:W-:Y:S07]  /*77e0*/  LEPC R20, `(.L_x_130) ;  /* 0x000000001014794e */ /* 0x000fee0000000000 */
[----:B--2-4-:R-:W-:Y:S05]  /*77f0*/  CALL.ABS.NOINC R2 ;  /* 0x0000000002007343 */ /* 0x014fea0003c00000 */
.L_x_130:
[----:B---34-:R-:W-:Y:S01]  /*7800*/  LOP3.LUT R3, R44, 0xffffe000, RZ, 0xc0, !PT ;  /* 0xffffe0002c037812 */ /* 0x018fe200078ec0ff */
[----:B------:R-:W-:Y:S05]  /*7810*/  WARPSYNC.ALL ;  /* 0x0000000000007948 */ /* 0x000fea0003800000 */
[----:B------:R-:W-:Y:S01]  /*7820*/  R2UR UR4, R25 ;  /* 0x00000000190472ca */ /* 0x000fe200000e0000 */
[----:B------:R-:W1:Y:S01]  /*7830*/  S2R R77, SR_CgaCtaId ;  /* 0x00000000004d7919 */ /* 0x000e620000008800 */
[----:B------:R-:W-:Y:S01]  /*7840*/  LOP3.LUT R20, R40, 0xffffe000, RZ, 0xc0, !PT ;  /* 0xffffe00028147812 */ /* 0x000fe200078ec0ff */
[----:B------:R-:W-:Y:S01]  /*7850*/  BSSY.RECONVERGENT B0, `(.L_x_131) ;  /* 0x000005d000007945 */ /* 0x000fe20003800200 */
[----:B------:R-:W-:Y:S02]  /*7860*/  ISETP.NE.AND P6, PT, R72, RZ, PT ;  /* 0x000000ff4800720c */ /* 0x000fe40003fc5270 */
[----:B------:R-:W-:Y:S07]  /*7870*/  ISETP.NE.AND P0, PT, R71, RZ, PT ;  /* 0x000000ff4700720c */ /* 0x000fee0003f05270 */
[----:B------:R-:W3:Y:S02]  /*7880*/  LDTM.x16 R4, tmem[UR4+0x10] ;  /* 0x00001004000479ee */ /* 0x000ee40008240000 */
[C---:B---3--:R-:W-:Y:S01]  /*7890*/  FMUL R0, R24.reuse, R4 ;  /* 0x0000000418007220 */ /* 0x048fe20000400000 */
[----:B------:R-:W-:Y:S01]  /*78a0*/  LOP3.LUT R4, R45, 0xffffe000, RZ, 0xc0, !PT ;  /* 0xffffe0002d047812 */ /* 0x000fe200078ec0ff */
[C---:B------:R-:W-:Y:S01]  /*78b0*/  FMUL R2, R24.reuse, R5 ;  /* 0x0000000518027220 */ /* 0x040fe20000400000 */
[----:B------:R-:W-:Y:S01]  /*78c0*/  FMUL R5, R24, R12 ;  /* 0x0000000c18057220 */ /* 0x000fe20000400000 */
[C---:B------:R-:W-:Y:S01]  /*78d0*/  FFMA R28, R27.reuse, R3, R0 ;  /* 0x000000031b1c7223 */ /* 0x040fe20000000000 */
[----:B------:R-:W-:Y:S01]  /*78e0*/  LOP3.LUT R3, R46, 0xffffe000, RZ, 0xc0, !PT ;  /* 0xffffe0002e037812 */ /* 0x000fe200078ec0ff */
[----:B------:R-:W-:Y:S01]  /*78f0*/  FFMA R29, R27, R4, R2 ;  /* 0x000000041b1d7223 */ /* 0x000fe20000000002 */
[----:B------:R-:W-:Y:S01]  /*7900*/  LOP3.LUT R4, R47, 0xffffe000, RZ, 0xc0, !PT ;  /* 0xffffe0002f047812 */ /* 0x000fe200078ec0ff */
[C---:B------:R-:W-:Y:S01]  /*7910*/  FMUL R0, R24.reuse, R6 ;  /* 0x0000000618007220 */ /* 0x040fe20000400000 */
[----:B------:R-:W-:Y:S01]  /*7920*/  F2FP.TF32.F32.PACK_B R28, R28 ;  /* 0x0000001cff1c723e */ /* 0x000fe200024050ff */
[C---:B------:R-:W-:Y:S01]  /*7930*/  FMUL R2, R24.reuse, R7 ;  /* 0x0000000718027220 */ /* 0x040fe20000400000 */
[----:B------:R-:W-:Y:S01]  /*7940*/  F2FP.TF32.F32.PACK_B R29, R29 ;  /* 0x0000001dff1d723e */ /* 0x000fe200024050ff */
[C---:B------:R-:W-:Y:S01]  /*7950*/  FFMA R30, R27.reuse, R3, R0 ;  /* 0x000000031b1e7223 */ /* 0x040fe20000000000 */
[C---:B------:R-:W-:Y:S01]  /*7960*/  FMUL R0, R24.reuse, R8 ;  /* 0x0000000818007220 */ /* 0x040fe20000400000 */
[----:B------:R-:W-:Y:S01]  /*7970*/  FFMA R31, R27, R4, R2 ;  /* 0x000000041b1f7223 */ /* 0x000fe20000000002 */
[C---:B------:R-:W-:Y:S01]  /*7980*/  FMUL R6, R24.reuse, R13 ;  /* 0x0000000d18067220 */ /* 0x040fe20000400000 */
[----:B------:R-:W-:Y:S01]  /*7990*/  LOP3.LUT R13, R41, 0xffffe000, RZ, 0xc0, !PT ;  /* 0xffffe000290d7812 */ /* 0x000fe200078ec0ff */
[C---:B------:R-:W-:Y:S01]  /*79a0*/  FMUL R2, R24.reuse, R9 ;  /* 0x0000000918027220 */ /* 0x040fe20000400000 */
[----:B------:R-:W-:Y:S01]  /*79b0*/  F2FP.TF32.F32.PACK_B R30, R30 ;  /* 0x0000001eff1e723e */ /* 0x000fe200024050ff */
[----:B------:R-:W-:Y:S01]  /*79c0*/  FMUL R9, R24, R16 ;  /* 0x0000001018097220 */ /* 0x000fe20000400000 */
[----:B------:R-:W-:Y:S01]  /*79d0*/  F2FP.TF32.F32.PACK_B R31, R31 ;  /* 0x0000001fff1f723e */ /* 0x000fe200024050ff */
[----:B------:R-:W-:Y:S01]  /*79e0*/  FFMA R16, R27, R20, R0 ;  /* 0x000000141b107223 */ /* 0x000fe20000000000 */
[----:B------:R-:W-:Y:S01]  /*79f0*/  LOP3.LUT R0, R42, 0xffffe000, RZ, 0xc0, !PT ;  /* 0xffffe0002a007812 */ /* 0x000fe200078ec0ff */
[C---:B------:R-:W-:Y:S01]  /*7a00*/  FMUL R3, R24.reuse, R10 ;  /* 0x0000000a18037220 */ /* 0x040fe20000400000 */
[C---:B------:R-:W-:Y:S01]  /*7a10*/  FMUL R7, R24.reuse, R14 ;  /* 0x0000000e18077220 */ /* 0x040fe20000400000 */
[----:B------:R-:W-:Y:S01]  /*7a20*/  LOP3.LUT R14, R43, 0xffffe000, RZ, 0xc0, !PT ;  /* 0xffffe0002b0e7812 */ /* 0x000fe200078ec0ff */
[----:B------:R-:W-:Y:S01]  /*7a30*/  FMUL R10, R24, R17 ;  /* 0x00000011180a7220 */ /* 0x000fe20000400000 */
[----:B------:R-:W-:Y:S01]  /*7a40*/  F2FP.TF32.F32.PACK_B R16, R16 ;  /* 0x00000010ff10723e */ /* 0x000fe200024050ff */
[----:B------:R-:W-:Y:S01]  /*7a50*/  FFMA R17, R27, R13, R2 ;  /* 0x0000000d1b117223 */ /* 0x000fe20000000002 */
[----:B------:R-:W-:Y:S01]  /*7a60*/  LOP3.LUT R2, R32, 0xffffe000, RZ, 0xc0, !PT ;  /* 0xffffe00020027812 */ /* 0x000fe200078ec0ff */
[----:B------:R-:W-:Y:S01]  /*7a70*/  STS.128 [R69+0x2000], R28 ;  /* 0x0020001c45007388 */ /* 0x000fe20000000c00 */
[----:B------:R-:W-:Y:S01]  /*7a80*/  LOP3.LUT R13, R39, 0xffffe000, RZ, 0xc0, !PT ;  /* 0xffffe000270d7812 */ /* 0x000fe200078ec0ff */
[C---:B------:R-:W-:Y:S01]  /*7a90*/  FMUL R4, R24.reuse, R11 ;  /* 0x0000000b18047220 */ /* 0x040fe20000400000 */
[----:B------:R-:W-:Y:S01]  /*7aa0*/  F2FP.TF32.F32.PACK_B R17, R17 ;  /* 0x00000011ff11723e */ /* 0x000fe200024050ff */
[C---:B------:R-:W-:Y:S01]  /*7ab0*/  FMUL R11, R24.reuse, R18 ;  /* 0x00000012180b7220 */ /* 0x040fe20000400000 */
[----:B------:R-:W-:Y:S01]  /*7ac0*/  FFMA R18, R27, R0, R3 ;  /* 0x000000001b127223 */ /* 0x000fe20000000003 */
[----:B------:R-:W-:Y:S01]  /*7ad0*/  LOP3.LUT R0, R33, 0xffffe000, RZ, 0xc0, !PT ;  /* 0xffffe00021007812 */ /* 0x000fe200078ec0ff */
[----:B------:R-:W-:Y:S01]  /*7ae0*/  FMUL R12, R24, R19 ;  /* 0x00000013180c7220 */ /* 0x000fe20000400000 */
[----:B------:R-:W-:Y:S01]  /*7af0*/  LOP3.LUT R3, R34, 0xffffe000, RZ, 0xc0, !PT ;  /* 0xffffe00022037812 */ /* 0x000fe200078ec0ff */
[C---:B------:R-:W-:Y:S01]  /*7b00*/  FFMA R19, R27.reuse, R14, R4 ;  /* 0x0000000e1b137223 */ /* 0x040fe20000000004 */
[----:B------:R-:W-:Y:S01]  /*7b10*/  FFMA R4, R27, R2, R5 ;  /* 0x000000021b047223 */ /* 0x000fe20000000005 */
[----:B------:R-:W-:Y:S01]  /*7b20*/  LOP3.LUT R2, R35, 0xffffe000, RZ, 0xc0, !PT ;  /* 0xffffe00023027812 */ /* 0x000fe200078ec0ff */
[----:B------:R-:W-:Y:S01]  /*7b30*/  FMUL R8, R24, R15 ;  /* 0x0000000f18087220 */ /* 0x000fe20000400000 */
[----:B------:R-:W-:Y:S01]  /*7b40*/  F2FP.TF32.F32.PACK_B R18, R18 ;  /* 0x00000012ff12723e */ /* 0x000fe200024050ff */
[C---:B------:R-:W-:Y:S01]  /*7b50*/  FFMA R5, R27.reuse, R0, R6 ;  /* 0x000000001b057223 */ /* 0x040fe20000000006 */
[----:B------:R-:W-:Y:S01]  /*7b60*/  F2FP.TF32.F32.PACK_B R19, R19 ;  /* 0x00000013ff13723e */ /* 0x000fe200024050ff */
[C---:B------:R-:W-:Y:S01]  /*7b70*/  FFMA R6, R27.reuse, R3, R7 ;  /* 0x000000031b067223 */ /* 0x040fe20000000007 */
[----:B------:R-:W-:Y:S01]  /*7b80*/  FFMA R7, R27, R2, R8 ;  /* 0x000000021b077223 */ /* 0x000fe20000000008 */
[----:B------:R-:W-:Y:S02]  /*7b90*/  LOP3.LUT R0, R36, 0xffffe000, RZ, 0xc0, !PT ;  /* 0xffffe00024007812 */ /* 0x000fe400078ec0ff */
[----:B------:R-:W-:Y:S01]  /*7ba0*/  STS.128 [R68+0x2010], R16 ;  /* 0x0020101044007388 */ /* 0x000fe20000000c00 */
[----:B------:R-:W-:Y:S02]  /*7bb0*/  LOP3.LUT R2, R37, 0xffffe000, RZ, 0xc0, !PT ;  /* 0xffffe00025027812 */ /* 0x000fe400078ec0ff */
[----:B------:R-:W-:Y:S01]  /*7bc0*/  LOP3.LUT R3, R38, 0xffffe000, RZ, 0xc0, !PT ;  /* 0xffffe00026037812 */ /* 0x000fe200078ec0ff */
[C---:B------:R-:W-:Y:S01]  /*7bd0*/  FFMA R8, R27.reuse, R0, R9 ;  /* 0x000000001b087223 */ /* 0x040fe20000000009 */
[----:B------:R-:W-:Y:S01]  /*7be0*/  F2FP.TF32.F32.PACK_B R4, R4 ;  /* 0x00000004ff04723e */ /* 0x000fe200024050ff */
[C---:B------:R-:W-:Y:S01]  /*7bf0*/  FFMA R9, R27.reuse, R2, R10 ;  /* 0x000000021b097223 */ /* 0x040fe2000000000a */
[----:B------:R-:W-:Y:S01]  /*7c00*/  F2FP.TF32.F32.PACK_B R5, R5 ;  /* 0x00000005ff05723e */ /* 0x000fe200024050ff */
[C---:B------:R-:W-:Y:S01]  /*7c10*/  FFMA R10, R27.reuse, R3, R11 ;  /* 0x000000031b0a7223 */ /* 0x040fe2000000000b */
[----:B------:R-:W-:Y:S01]  /*7c20*/  F2FP.TF32.F32.PACK_B R6, R6 ;  /* 0x00000006ff06723e */ /* 0x000fe200024050ff */
[----:B------:R-:W-:Y:S01]  /*7c30*/  FFMA R11, R27, R13, R12 ;  /* 0x0000000d1b0b7223 */ /* 0x000fe2000000000c */
[----:B------:R-:W-:Y:S01]  /*7c40*/  F2FP.TF32.F32.PACK_B R7, R7 ;  /* 0x00000007ff07723e */ /* 0x000fe200024050ff */
[----:B------:R-:W-:Y:S01]  /*7c50*/  IMAD.U32 R0, RZ, RZ, UR46 ;  /* 0x0000002eff007e24 */ /* 0x000fe2000f8e00ff */
[----:B------:R-:W-:Y:S02]  /*7c60*/  F2FP.TF32.F32.PACK_B R8, R8 ;  /* 0x00000008ff08723e */ /* 0x000fe400024050ff */
[----:B------:R-:W-:Y:S01]  /*7c70*/  F2FP.TF32.F32.PACK_B R9, R9 ;  /* 0x00000009ff09723e */ /* 0x000fe200024050ff */
[----:B------:R3:W-:Y:S01]  /*7c80*/  STS.128 [R67+0x2020], R4 ;  /* 0x0020200443007388 */ /* 0x0007e20000000c00 */
[----:B------:R-:W-:Y:S02]  /*7c90*/  F2FP.TF32.F32.PACK_B R10, R10 ;  /* 0x0000000aff0a723e */ /* 0x000fe400024050ff */
[----:B------:R-:W-:Y:S02]  /*7ca0*/  F2FP.TF32.F32.PACK_B R11, R11 ;  /* 0x0000000bff0b723e */ /* 0x000fe400024050ff */
[----:B------:R-:W-:Y:S02]  /*7cb0*/  @P6 LEA R0, R0, UR44, 0x3 ;  /* 0x0000002c00006c11 */ /* 0x000fe4000f8e18ff */
[----:B------:R-:W-:Y:S01]  /*7cc0*/  @P6 SHF.L.U32 R2, R66, 0x1f, RZ ;  /* 0x0000001f42026819 */ /* 0x000fe200000006ff */
[----:B------:R4:W-:Y:S02]  /*7cd0*/  STS.128 [R63+0x2030], R8 ;  /* 0x002030083f007388 */ /* 0x0009e40000000c00 */
[----:B------:R-:W-:Y:S05]  /*7ce0*/  @P6 VIADD R0, R0, 0xb0 ;  /* 0x000000b000006836 */ /* 0x000fea0000000000 */
[----:B-1----:R-:W-:Y:S01]  /*7cf0*/  @P6 PRMT R0, R77, 0x654, R0 ;  /* 0x000006544d006816 */ /* 0x002fe20000000000 */
[----:B------:R-:W-:Y:S01]  /*7d00*/  @!PT LDS RZ, [RZ] ;  /* 0x00000000fffff984 */ /* 0x000fe20000000800 */
[----:B------:R-:W-:Y:S01]  /*7d10*/  @!PT LDS RZ, [RZ] ;  /* 0x00000000fffff984 */ /* 0x000fe20000000800 */
[----:B------:R-:W-:Y:S01]  /*7d20*/  @!PT LDS RZ, [RZ] ;  /* 0x00000000fffff984 */ /* 0x000fe20000000800 */
[----:B------:R-:W-:Y:S01]  /*7d30*/  @!PT LDS RZ, [RZ] ;  /* 0x00000000fffff984 */ /* 0x000fe20000000800 */
[----:B------:R1:W-:Y:S06]  /*7d40*/  MEMBAR.ALL.CTA ;  /* 0x0000000000007992 */ /* 0x0003ec0000008000 */
[----:B-1----:R-:W1:Y:S01]  /*7d50*/  FENCE.VIEW.ASYNC.S ;  /* 0x00000000000073c6 */ /* 0x002e620000000000 */
[----:B---3--:R-:W-:Y:S01]  /*7d60*/  LEA R6, R74, UR44, 0x3 ;  /* 0x0000002c4a067c11 */ /* 0x008fe2000f8e18ff */
[----:B-1----:R-:W-:Y:S06]  /*7d70*/  BAR.SYNC.DEFER_BLOCKING 0x1, 0x80 ;  /* 0x0042000000007b1d */ /* 0x002fec0000010000 */
[----:B------:R-:W-:Y:S05]  /*7d80*/  @P0 BRA `(.L_x_132) ;  /* 0x0000000000240947 */ /* 0x000fea0003800000 */
[----:B------:R-:W-:Y:S02]  /*7d90*/  UIADD3 UR4, UP0, UPT, UR62, 0x680, URZ ;  /* 0x000006803e047890 */ /* 0x000fe4000ff1e0ff */
[----:B------:R-:W-:Y:S02]  /*7da0*/  UIADD3 UR9, UPT, UPT, UR49, 0x10, URZ ;  /* 0x0000001031097890 */ /* 0x000fe4000fffe0ff */
[----:B------:R-:W-:Y:S02]  /*7db0*/  UIADD3 UR8, UPT, UPT, UR44, 0x2200, URZ ;  /* 0x000022002c087890 */ /* 0x000fe4000fffe0ff */
[----:B------:R-:W-:Y:S01]  /*7dc0*/  UIADD3.X UR5, UPT, UPT, URZ, UR63, URZ, UP0, !UPT ;  /* 0x0000003fff057290 */ /* 0x000fe200087fe4ff */
[----:B------:R-:W-:Y:S01]  /*7dd0*/  UMOV UR10, UR50 ;  /* 0x00000032000a7c82 */ /* 0x000fe20008000000 */
[----:B------:R-:W-:Y:S07]  /*7de0*/  UMOV UR11, UR36 ;  /* 0x00000024000b7c82 */ /* 0x000fee0008000000 */
[----:B------:R1:W-:Y:S01]  /*7df0*/  UTMASTG.3D [UR8], [UR4] ;  /* 0x00000008040073b5 */ /* 0x0003e20008010000 */
[----:B------:R0:W-:Y:S01]  /*7e00*/  UTMACMDFLUSH ;  /* 0x00000000000079b7 */ /* 0x0001e20000000000 */
[----:B-1----:R-:W-:Y:S04]  /*7e10*/  DEPBAR.LE SB0, 0x1 ;  /* 0x000080400000791a */ /* 0x002fe80000000000 */
.L_x_132:
[----:B------:R-:W-:Y:S05]  /*7e20*/  BSYNC.RECONVERGENT B0 ;  /* 0x0000000000007941 */ /* 0x000fea0003800200 */
.L_x_131:
[----:B------:R-:W-:Y:S01]  /*7e30*/  BAR.SYNC.DEFER_BLOCKING 0x1, 0x80 ;  /* 0x0042000000007b1d */ /* 0x000fe20000010000 */
[----:B------:R-:W-:Y:S04]  /*7e40*/  UIADD3 UR4, UPT, UPT, UR46, 0x1, URZ ;  /* 0x000000012e047890 */ /* 0x000fe8000fffe0ff */
[----:B------:R-:W-:Y:S04]  /*7e50*/  UISETP.NE.AND UP0, UPT, UR4, 0x4, UPT ;  /* 0x000000040400788c */ /* 0x000fe8000bf05270 */
[----:B------:R-:W-:Y:S01]  /*7e60*/  USEL UR45, UR4, URZ, UP0 ;  /* 0x000000ff042d7287 */ /* 0x000fe20008000000 */
[----:B------:R1:W-:Y:S01]  /*7e70*/  @P6 SYNCS.ARRIVE.TRANS64.RED.A1T0 RZ, [R0+URZ], RZ ;  /* 0x000000ff00ff69a7 */ /* 0x0003e200081004ff */
[----:B------:R-:W-:Y:S01]  /*7e80*/  BSSY B1, `(.L_x_133) ;  /* 0x0000017000017945 */ /* 0x000fe20003800000 */
[----:B------:R-:W3:Y:S02]  /*7e90*/  @P6 SYNCS.PHASECHK.TRANS64.TRYWAIT P0, [R6+URZ+0x90], R2 ;  /* 0x00009002060065a7 */ /* 0x000ee400080011ff */
[----:B---3--:R-:W-:Y:S01]  /*7ea0*/  @P6 SEL R75, RZ, 0x1, !P0 ;  /* 0x00000001ff4b6807 */ /* 0x008fe20004000000 */
[----:B-1----:R-:W-:Y:S06]  /*7eb0*/  @!P6 BRA `(.L_x_134) ;  /* 0x00000000004ce947 */ /* 0x002fec0003800000 */
        /* <DEDUP_REMOVED lines=9> */
[----:B------:R-:W-:Y:S04]  /*7f50*/  SHF.L.U32 R5, R66, 0x1f, RZ ;  /* 0x0000001f42057819 */ /* 0x000fe800000006ff */
[----:B------:R-:W1:Y:S02]  /*7f60*/  SYNCS.PHASECHK.TRANS64.TRYWAIT P0, [R6+URZ+0x90], R5 ;  /* 0x00009005060075a7 */ /* 0x000e6400080011ff */
[----:B-1----:R-:W-:Y:S05]  /*7f70*/  @!P0 BRA `(.L_x_137) ;  /* 0x0000002000b88947 */ /* 0x002fea0003800000 */
.L_x_136:
[----:B------:R-:W-:Y:S05]  /*7f80*/  BSYNC B0 ;  /* 0x0000000000007941 */ /* 0x000fea0003800000 */
.L_x_135:
[----:B------:R-:W-:Y:S02]  /*7f90*/  ISETP.NE.AND P0, PT, R76, RZ, PT ;  /* 0x000000ff4c00720c */ /* 0x000fe40003f05270 */
[----:B------:R-:W-:Y:S11]  /*7fa0*/  IADD3 R74, PT, PT, R74, 0x1, RZ ;  /* 0x000000014a4a7810 */ /* 0x000ff60007ffe0ff */
[----:B------:R3:W1:Y:S04]  /*7fb0*/  @P0 LDS.128 R44, [R4] ;  /* 0x00000000042c0984 */ /* 0x0006680000000c00 */
[----:B------:R3:W1:Y:S04]  /*7fc0*/  @P0 LDS.128 R40, [R3+0x10] ;  /* 0x0000100003280984 */ /* 0x0006680000000c00 */
[----:B------:R3:W1:Y:S04]  /*7fd0*/  @P0 LDS.128 R32, [R2+0x20] ;  /* 0x0000200002200984 */ /* 0x0006680000000c00 */
[----:B------:R3:W1:Y:S02]  /*7fe0*/  @P0 LDS.128 R36, [R0+0x30] ;  /* 0x0000300000240984 */ /* 0x0006640000000c00 */
.L_x_134:
[----:B------:R-:W-:Y:S05]  /*7ff0*/  BSYNC B1 ;  /* 0x0000000000017941 */ /* 0x000fea0003800000 */
.L_x_133:
[----:B---3--:R-:W-:Y:S05]  /*8000*/  VIADD R0, R25, 0x20 ;  /* 0x0000002019007836 */ /* 0x008fea0000000000 */
[----:B------:R-:W-:Y:S04]  /*8010*/  SHF.R.U32.HI R0, RZ, 0x15, R0 ;  /* 0x00000015ff007819 */ /* 0x000fe80000011600 */
[----:B------:R-:W-:Y:S11]  /*8020*/  LOP3.LUT P0, RZ, R0, 0x3, R57, 0x48, !PT ;  /* 0x0000000300ff7812 */ /* 0x000ff60007804839 */
[----:B------:R-:W-:Y:S02]  /*8030*/  @!UPT UIADD3 URZ, UPT, UPT, URZ, URZ, URZ ;  /* 0x000000fffffff290 */ /* 0x000fe4000fffe0ff */
[----:B------:R-:W-:Y:S05]  /*8040*/  @!P0 BRA `(.L_x_138) ;  /* 0x0000000000408947 */ /* 0x000fea0003800000 */
[----:B------:R-:W1:Y:S01]  /*8050*/  LDCU.64 UR8, c[0x4][0x70] ;  /* 0x01000e00ff0877ac */ /* 0x000e620008000a00 */
[----:B------:R-:W-:Y:S01]  /*8060*/  MOV R3, 0x0 ;  /* 0x0000000000037802 */ /* 0x000fe20000000f00 */
[----:B------:R-:W-:Y:S02]  /*8070*/  HFMA2 R12, -RZ, RZ, 0, 5.9604644775390625e-08 ;  /* 0x00000001ff0c7431 */ /* 0x000fe400000001ff */
[----:B----4-:R-:W-:Y:S02]  /*8080*/  IMAD.MOV.U32 R8, RZ, RZ, 0x192 ;  /* 0x00000192ff087424 */ /* 0x010fe400078e00ff */
[----:B------:R-:W-:Y:S01]  /*8090*/  IMAD.MOV.U32 R13, RZ, RZ, RZ ;  /* 0x000000ffff0d7224 */ /* 0x000fe200078e00ff */
[----:B------:R-:W3:Y:S01]  /*80a0*/  LDCU.64 UR6, c[0x4][0x78] ;  /* 0x01000f00ff0677ac */ /* 0x000ee20008000a00 */
[----:B------:R-:W4:Y:S01]  /*80b0*/  LDC.64 R2, c[0x4][R3] ;  /* 0x0100000003027b82 */ /* 0x000f220000000a00 */
        /* <DEDUP_REMOVED lines=9> */
.L_x_138:
[----:B-1----:R-:W-:Y:S01]  /*8150*/  LOP3.LUT R3, R44, 0xffffe000, RZ, 0xc0, !PT ;  /* 0xffffe0002c037812 */ /* 0x002fe200078ec0ff */
[----:B------:R-:W-:Y:S05]  /*8160*/  WARPSYNC.ALL ;  /* 0x0000000000007948 */ /* 0x000fea0003800000 */
[----:B------:R-:W-:Y:S01]  /*8170*/  R2UR UR4, R25 ;  /* 0x00000000190472ca */ /* 0x000fe200000e0000 */
[----:B------:R-:W-:Y:S01]  /*8180*/  BSSY.RECONVERGENT B0, `(.L_x_139) ;  /* 0x000005e000007945 */ /* 0x000fe20003800200 */
[----:B------:R-:W-:Y:S02]  /*8190*/  LOP3.LUT R20, R40, 0xffffe000, RZ, 0xc0, !PT ;  /* 0xffffe00028147812 */ /* 0x000fe400078ec0ff */
[----:B------:R-:W-:Y:S02]  /*81a0*/  LOP3.LUT R21, R41, 0xffffe000, RZ, 0xc0, !PT ;  /* 0xffffe00029157812 */ /* 0x000fe400078ec0ff */
[----:B------:R-:W-:Y:S02]  /*81b0*/  LOP3.LUT R26, R42, 0xffffe000, RZ, 0xc0, !PT ;  /* 0xffffe0002a1a7812 */ /* 0x000fe400078ec0ff */
[----:B------:R-:W-:Y:S02]  /*81c0*/  ISETP.NE.AND P6, PT, R72, RZ, PT ;  /* 0x000000ff4800720c */ /* 0x000fe40003fc5270 */
[----:B------:R-:W-:Y:S03]  /*81d0*/  ISETP.NE.AND P0, PT, R71, RZ, PT ;  /* 0x000000ff4700720c */ /* 0x000fe60003f05270 */
[----:B----4-:R-:W1:Y:S02]  /*81e0*/  LDTM.x16 R4, tmem[UR4+0x20] ;  /* 0x00002004000479ee */ /* 0x010e640008240000 */
[C---:B-1----:R-:W-:Y:S01]  /*81f0*/  FMUL R0, R24.reuse, R4 ;  /* 0x0000000418007220 */ /* 0x042fe20000400000 */
        /* <DEDUP_REMOVED lines=13> */
[C---:B------:R-:W-:Y:S01]  /*82d0*/  FFMA R31, R27.reuse, R4, R2 ;  /* 0x000000041b1f7223 */ /* 0x040fe20000000002 */
[C---:B------:R-:W-:Y:S01]  /*82e0*/  FMUL R2, R24.reuse, R9 ;  /* 0x0000000918027220 */ /* 0x040fe20000400000 */
[C---:B------:R-:W-:Y:S01]  /*82f0*/  FMUL R9, R24.reuse, R16 ;  /* 0x0000001018097220 */ /* 0x040fe20000400000 */
[----:B------:R-:W-:Y:S01]  /*8300*/  F2FP.TF32.F32.PACK_B R30, R30 ;  /* 0x0000001eff1e723e */ /* 0x000fe200024050ff */
[----:B------:R-:W-:Y:S01]  /*8310*/  FFMA R16, R27, R20, R0 ;  /* 0x000000141b107223 */ /* 0x000fe20000000000 */
[----:B------:R-:W-:Y:S01]  /*8320*/  LOP3.LUT R0, R43, 0xffffe000, RZ, 0xc0, !PT ;  /* 0xffffe0002b007812 */ /* 0x000fe200078ec0ff */
[C---:B------:R-:W-:Y:S01]  /*8330*/  FMUL R3, R24.reuse, R10 ;  /* 0x0000000a18037220 */ /* 0x040fe20000400000 */
[----:B------:R-:W-:Y:S01]  /*8340*/  F2FP.TF32.F32.PACK_B R31, R31 ;  /* 0x0000001fff1f723e */ /* 0x000fe200024050ff */
[C---:B------:R-:W-:Y:S01]  /*8350*/  FMUL R4, R24.reuse, R11 ;  /* 0x0000000b18047220 */ /* 0x040fe20000400000 */
[----:B------:R-:W-:Y:S01]  /*8360*/  F2FP.TF32.F32.PACK_B R16, R16 ;  /* 0x00000010ff10723e */ /* 0x000fe200024050ff */
[----:B------:R-:W-:Y:S01]  /*8370*/  FMUL R10, R24, R17 ;  /* 0x00000011180a7220 */ /* 0x000fe20000400000 */
[C---:B------:R-:W-:Y:S01]  /*8380*/  FFMA R17, R27.reuse, R21, R2 ;  /* 0x000000151b117223 */ /* 0x040fe20000000002 */
[----:B------:R-:W-:Y:S01]  /*8390*/  LOP3.LUT R2, R32, 0xffffe000, RZ, 0xc0, !PT ;  /* 0xffffe00020027812 */ /* 0x000fe200078ec0ff */
[----:B------:R1:W-:Y:S01]  /*83a0*/  STS.128 [R69+0x4000], R28 ;  /* 0x0040001c45007388 */ /* 0x0003e20000000c00 */
[C---:B------:R-:W-:Y:S01]  /*83b0*/  FMUL R11, R24.reuse, R18 ;  /* 0x00000012180b7220 */ /* 0x040fe20000400000 */
[----:B------:R-:W-:Y:S01]  /*83c0*/  FFMA R18, R27, R26, R3 ;  /* 0x0000001a1b127223 */ /* 0x000fe20000000003 */
[----:B------:R-:W-:Y:S01]  /*83d0*/  LOP3.LUT R3, R33, 0xffffe000, RZ, 0xc0, !PT ;  /* 0xffffe00021037812 */ /* 0x000fe200078ec0ff */
[C---:B------:R-:W-:Y:S01]  /*83e0*/  FMUL R12, R24.reuse, R19 ;  /* 0x00000013180c7220 */ /* 0x040fe20000400000 */
[----:B------:R-:W-:Y:S01]  /*83f0*/  F2FP.TF32.F32.PACK_B R17, R17 ;  /* 0x00000011ff11723e */ /* 0x000fe200024050ff */
[----:B------:R-:W-:Y:S01]  /*8400*/  FFMA R19, R27, R0, R4 ;  /* 0x000000001b137223 */ /* 0x000fe20000000004 */
[----:B------:R-:W-:Y:S01]  /*8410*/  F2FP.TF32.F32.PACK_B R18, R18 ;  /* 0x00000012ff12723e */ /* 0x000fe200024050ff */
[----:B------:R-:W-:Y:S01]  /*8420*/  FMUL R6, R24, R13 ;  /* 0x0000000d18067220 */ /* 0x000fe20000400000 */
[----:B------:R-:W-:Y:S01]  /*8430*/  LOP3.LUT R13, R34, 0xffffe000, RZ, 0xc0, !PT ;  /* 0xffffe000220d7812 */ /* 0x000fe200078ec0ff */
[C---:B------:R-:W-:Y:S01]  /*8440*/  FMUL R7, R24.reuse, R14 ;  /* 0x0000000e18077220 */ /* 0x040fe20000400000 */
[----:B------:R-:W-:Y:S01]  /*8450*/  LOP3.LUT R14, R35, 0xffffe000, RZ, 0xc0, !PT ;  /* 0xffffe000230e7812 */ /* 0x000fe200078ec0ff */
[----:B------:R-:W-:Y:S01]  /*8460*/  FMUL R8, R24, R15 ;  /* 0x0000000f18087220 */ /* 0x000fe20000400000 */
[----:B------:R-:W-:Y:S01]  /*8470*/  F2FP.TF32.F32.PACK_B R19, R19 ;  /* 0x00000013ff13723e */ /* 0x000fe200024050ff */
[C---:B------:R-:W-:Y:S01]  /*8480*/  FFMA R4, R27.reuse, R2, R5 ;  /* 0x000000021b047223 */ /* 0x040fe20000000005 */
[C---:B------:R-:W-:Y:S01]  /*8490*/  FFMA R5, R27.reuse, R3, R6 ;  /* 0x000000031b057223 */ /* 0x040fe20000000006 */
[C---:B------:R-:W-:Y:S01]  /*84a0*/  FFMA R6, R27.reuse, R13, R7 ;  /* 0x0000000d1b067223 */ /* 0x040fe20000000007 */
[----:B------:R-:W-:Y:S01]  /*84b0*/  FFMA R7, R27, R14, R8 ;  /* 0x0000000e1b077223 */ /* 0x000fe20000000008 */
[----:B------:R1:W-:Y:S01]  /*84c0*/  STS.128 [R68+0x4010], R16 ;  /* 0x0040101044007388 */ /* 0x0003e20000000c00 */
[----:B------:R-:W-:Y:S01]  /*84d0*/  LOP3.LUT R0, R36, 0xffffe000, RZ, 0xc0, !PT ;  /* 0xffffe00024007812 */ /* 0x000fe200078ec0ff */
[----:B------:R-:W-:Y:S01]  /*84e0*/  IMAD.U32 R14, RZ, RZ, UR45 ;  /* 0x0000002dff0e7e24 */ /* 0x000fe2000f8e00ff */
[----:B------:R-:W-:Y:S02]  /*84f0*/  LOP3.LUT R2, R37, 0xffffe000, RZ, 0xc0, !PT ;  /* 0xffffe00025027812 */ /* 0x000fe400078ec0ff */
        /* <DEDUP_REMOVED lines=14> */
[----:B------:R-:W-:Y:S02]  /*85e0*/  F2FP.TF32.F32.PACK_B R11, R11 ;  /* 0x0000000bff0b723e */ /* 0x000fe400024050ff */
[----:B------:R-:W-:Y:S02]  /*85f0*/  @P6 LEA R14, R14, UR44, 0x3 ;  /* 0x0000002c0e0e6c11 */ /* 0x000fe4000f8e18ff */
[----:B------:R-:W-:Y:S01]  /*8600*/  LEA R0, R74, UR44, 0x3 ;  /* 0x0000002c4a007c11 */ /* 0x000fe2000f8e18ff */
[----:B------:R1:W-:Y:S01]  /*8610*/  STS.128 [R63+0x4030], R8 ;  /* 0x004030083f007388 */ /* 0x0003e20000000c00 */
[----:B------:R-:W-:Y:S01]  /*8620*/  @P6 SHF.L.U32 R2, R66, 0x1f, RZ ;  /* 0x0000001f42026819 */ /* 0x000fe200000006ff */
[----:B------:R-:W-:Y:S05]  /*8630*/  @P6 VIADD R14, R14, 0xb0 ;  /* 0x000000b00e0e6836 */ /* 0x000fea0000000000 */
[----:B------:R-:W-:Y:S01]  /*8640*/  @P6 PRMT R14, R77, 0x654, R14 ;  /* 0x000006544d0e6816 */ /* 0x000fe2000000000e */
[----:B------:R-:W-:Y:S01]  /*8650*/  @!PT LDS RZ, [RZ] ;  /* 0x00000000fffff984 */ /* 0x000fe20000000800 */
[----:B------:R-:W-:Y:S01]  /*8660*/  @!PT LDS RZ, [RZ] ;  /* 0x00000000fffff984 */ /* 0x000fe20000000800 */
[----:B------:R-:W-:Y:S01]  /*8670*/  @!PT LDS RZ, [RZ] ;  /* 0x00000000fffff984 */ /* 0x000fe20000000800 */
[----:B------:R-:W-:Y:S01]  /*8680*/  @!PT LDS RZ, [RZ] ;  /* 0x00000000fffff984 */ /* 0x000fe20000000800 */
[----:B------:R3:W-:Y:S06]  /*8690*/  MEMBAR.ALL.CTA ;  /* 0x0000000000007992 */ /* 0x0007ec0000008000 */
[----:B---3--:R-:W3:Y:S02]  /*86a0*/  FENCE.VIEW.ASYNC.S ;  /* 0x00000000000073c6 */ /* 0x008ee40000000000 */
[----:B---3--:R-:W-:Y:S06]  /*86b0*/  BAR.SYNC.DEFER_BLOCKING 0x1, 0x80 ;  /* 0x0042000000007b1d */ /* 0x008fec0000010000 */
        /* <DEDUP_REMOVED lines=9> */
[----:B---3--:R-:W-:Y:S04]  /*8750*/  DEPBAR.LE SB0, 0x1 ;  /* 0x000080400000791a */ /* 0x008fe80000000000 */
.L_x_140:
[----:B------:R-:W-:Y:S05]  /*8760*/  BSYNC.RECONVERGENT B0 ;  /* 0x0000000000007941 */ /* 0x000fea0003800200 */
.L_x_139:
[----:B------:R-:W-:Y:S01]  /*8770*/  BAR.SYNC.DEFER_BLOCKING 0x1, 0x80 ;  /* 0x0042000000007b1d */ /* 0x000fe20000010000 */
[----:B------:R-:W-:Y:S04]  /*8780*/  UIADD3 UR4, UPT, UPT, UR45, 0x1, URZ ;  /* 0x000000012d047890 */ /* 0x000fe8000fffe0ff */
[----:B------:R-:W-:Y:S04]  /*8790*/  UISETP.NE.AND UP0, UPT, UR4, 0x4, UPT ;  /* 0x000000040400788c */ /* 0x000fe8000bf05270 */
[----:B------:R-:W-:Y:S01]  /*87a0*/  USEL UR46, UR4, URZ, UP0 ;  /* 0x000000ff042e7287 */ /* 0x000fe20008000000 */
[----:B------:R3:W-:Y:S01]  /*87b0*/  @P6 SYNCS.ARRIVE.TRANS64.RED.A1T0 RZ, [R14+URZ], RZ ;  /* 0x000000ff0eff69a7 */ /* 0x0007e200081004ff */
[----:B------:R-:W-:Y:S01]  /*87c0*/  BSSY B1, `(.L_x_141) ;  /* 0x0000017000017945 */ /* 0x000fe20003800000 */
[----:B------:R-:W4:Y:S02]  /*87d0*/  @P6 SYNCS.PHASECHK.TRANS64.TRYWAIT P0, [R0+URZ+0x90], R2 ;  /* 0x00009002000065a7 */ /* 0x000f2400080011ff */
[----:B----4-:R-:W-:Y:S01]  /*87e0*/  @P6 SEL R75, RZ, 0x1, !P0 ;  /* 0x00000001ff4b6807 */ /* 0x010fe20004000000 */
[----:B---3--:R-:W-:Y:S06]  /*87f0*/  @!P6 BRA `(.L_x_142) ;  /* 0x00000000004ce947 */ /* 0x008fec0003800000 */
[----:B------:R-:W-:Y:S01]  /*8800*/  ISETP.NE.AND P0, PT, R75, RZ, PT ;  /* 0x000000ff4b00720c */ /* 0x000fe20003f05270 */
[----:B------:R-:W-:Y:S01]  /*8810*/  BSSY B0, `(.L_x_143) ;  /* 0x000000b000007945 */ /* 0x000fe20003800000 */
[----:B------:R-:W-:Y:S11]  /*8820*/  ISETP.NE.AND P1, PT, R76, RZ, PT ;  /* 0x000000ff4c00720c */ /* 0x000ff60003f25270 */
[----:B------:R-:W-:Y:S02]  /*8830*/  @!UPT UIADD3 URZ, UPT, UPT, URZ, URZ, URZ ;  /* 0x000000fffffff290 */ /* 0x000fe4000fffe0ff */
[C---:B-1----:R-:W-:Y:S01]  /*8840*/  @P1 IMAD R4, R74.reuse, 0x2000, R69 ;  /* 0x000020004a041824 */ /* 0x042fe200078e0245 */
[C---:B------:R-:W-:Y:S01]  /*8850*/  @P1 LEA R2, R74.reuse, R67, 0xd ;  /* 0x000000434a021211 */ /* 0x040fe200078e68ff */
[C---:B------:R-:W-:Y:S02]  /*8860*/  @P1 IMAD R3, R74.reuse, 0x2000, R68 ;  /* 0x000020004a031824 */ /* 0x040fe400078e0244 */
[----:B------:R-:W-:Y:S01]  /*8870*/  @P1 IMAD R74, R74, 0x2000, R63 ;  /* 0x000020004a4a1824 */ /* 0x000fe200078e023f */
[----:B------:R-:W-:Y:S06]  /*8880*/  @P0 BRA `(.L_x_144) ;  /* 0x00000000000c0947 */ /* 0x000fec0003800000 */
[----:B------:R-:W-:Y:S04]  /*8890*/  SHF.L.U32 R5, R66, 0x1f, RZ ;  /* 0x0000001f42057819 */ /* 0x000fe800000006ff */
[----:B------:R-:W1:Y:S02]  /*88a0*/  SYNCS.PHASECHK.TRANS64.TRYWAIT P0, [R0+URZ+0x90], R5 ;  /* 0x00009005000075a7 */ /* 0x000e6400080011ff */
[----:B-1----:R-:W-:Y:S05]  /*88b0*/  @!P0 BRA `(.L_x_145) ;  /* 0x00000018007c8947 */ /* 0x002fea0003800000 */
.L_x_144:
[----:B------:R-:W-:Y:S05]  /*88c0*/  BSYNC B0 ;  /* 0x0000000000007941 */ /* 0x000fea0003800000 */
.L_x_143:
[----:B------:R-:W-:Y:S11]  /*88d0*/  ISETP.NE.AND P0, PT, R76, RZ, PT ;  /* 0x000000ff4c00720c */ /* 0x000ff60003f05270 */
[----:B------:R-:W-:Y:S02]  /*88e0*/  @!UPT UIADD3 URZ, UPT, UPT, URZ, URZ, URZ ;  /* 0x000000fffffff290 */ /* 0x000fe4000fffe0ff */
[----:B------:R3:W4:Y:S04]  /*88f0*/  @P0 LDS.128 R44, [R4] ;  /* 0x00000000042c0984 */ /* 0x0007280000000c00 */
[----:B------:R3:W1:Y:S04]  /*8900*/  @P0 LDS.128 R40, [R3+0x10] ;  /* 0x0000100003280984 */ /* 0x0006680000000c00 */
[----:B------:R3:W1:Y:S04]  /*8910*/  @P0 LDS.128 R32, [R2+0x20] ;  /* 0x0000200002200984 */ /* 0x0006680000000c00 */
[----:B------:R3:W1:Y:S02]  /*8920*/  @P0 LDS.128 R36, [R74+0x30] ;  /* 0x000030004a240984 */ /* 0x0006640000000c00 */
.L_x_142:
[----:B------:R-:W-:Y:S05]  /*8930*/  BSYNC B1 ;  /* 0x0000000000017941 */ /* 0x000fea0003800000 */
.L_x_141:
        /* <DEDUP_REMOVED lines=21> */
.L_x_146:
[----:B------:R-:W-:Y:S01]  /*8a90*/  ISETP.NE.AND P0, PT, R71, RZ, PT ;  /* 0x000000ff4700720c */ /* 0x000fe20003f05270 */
[----:B------:R-:W-:Y:S05]  /*8aa0*/  WARPSYNC.ALL ;  /* 0x0000000000007948 */ /* 0x000fea0003800000 */
[----:B------:R-:W-:Y:S01]  /*8ab0*/  R2UR UR4, R25 ;  /* 0x00000000190472ca */ /* 0x000fe200000e0000 */
[----:B------:R-:W-:Y:S01]  /*8ac0*/  VIADD R73, R73, 0x120 ;  /* 0x0000012049497836 */ /* 0x000fe20000000000 */
[----:B----4-:R-:W-:Y:S01]  /*8ad0*/  LOP3.LUT R0, R44, 0xffffe000, RZ, 0xc0, !PT ;  /* 0xffffe0002c007812 */ /* 0x010fe200078ec0ff */
[----:B------:R-:W-:Y:S01]  /*8ae0*/  BSSY.RECONVERGENT B0, `(.L_x_147) ;  /* 0x0000059000007945 */ /* 0x000fe20003800200 */
[----:B---3--:R-:W-:Y:S02]  /*8af0*/  LOP3.LUT R2, R45, 0xffffe000, RZ, 0xc0, !PT ;  /* 0xffffe0002d027812 */ /* 0x008fe400078ec0ff */
[----:B------:R-:W-:Y:S02]  /*8b00*/  LOP3.LUT R3, R46, 0xffffe000, RZ, 0xc0, !PT ;  /* 0xffffe0002e037812 */ /* 0x000fe400078ec0ff */
[----:B------:R-:W-:Y:S02]  /*8b10*/  LOP3.LUT R20, R47, 0xffffe000, RZ, 0xc0, !PT ;  /* 0xffffe0002f147812 */ /* 0x000fe400078ec0ff */
[----:B------:R-:W-:Y:S02]  /*8b20*/  LOP3.LUT R21, R40, 0xffffe000, RZ, 0xc0, !PT ;  /* 0xffffe00028157812 */ /* 0x000fe400078ec0ff */
[----:B------:R-:W-:Y:S01]  /*8b30*/  LOP3.LUT R25, R41, 0xffffe000, RZ, 0xc0, !PT ;  /* 0xffffe00029197812 */ /* 0x000fe200078ec0ff */
[----:B------:R-:W1:Y:S01]  /*8b40*/  LDTM.x16 R4, tmem[UR4+0x30] ;  /* 0x00003004000479ee */ /* 0x000e620008240000 */
[----:B------:R-:W-:Y:S01]  /*8b50*/  LOP3.LUT R26, R42, 0xffffe000, RZ, 0xc0, !PT ;  /* 0xffffe0002a1a7812 */ /* 0x000fe200078ec0ff */
[----:B------:R-:W-:Y:S01]  /*8b60*/  NOP ;  /* 0x0000000000007918 */ /* 0x000fe20000000000 */
[----:B------:R-:W-:Y:S02]  /*8b70*/  LOP3.LUT R28, R43, 0xffffe000, RZ, 0xc0, !PT ;  /* 0xffffe0002b1c7812 */ /* 0x000fe400078ec0ff */
[----:B------:R-:W-:Y:S02]  /*8b80*/  LOP3.LUT R73, R73, 0xfefffff8, RZ, 0xc0, !PT ;  /* 0xfefffff849497812 */ /* 0x000fe400078ec0ff */
[----:B------:R-:W-:Y:S02]  /*8b90*/  LOP3.LUT R29, R32, 0xffffe000, RZ, 0xc0, !PT ;  /* 0xffffe000201d7812 */ /* 0x000fe400078ec0ff */
[----:B------:R-:W-:Y:S01]  /*8ba0*/  LOP3.LUT R30, R33, 0xffffe000, RZ, 0xc0, !PT ;  /* 0xffffe000211e7812 */ /* 0x000fe200078ec0ff */
[----:B-1----:R1:W-:Y:S01]  /*8bb0*/  SYNCS.ARRIVE.TRANS64.RED.A1T0 RZ, [R73+URZ], RZ ;  /* 0x000000ff49ff79a7 */ /* 0x0023e200081004ff */
[----:B------:R-:W-:Y:S02]  /*8bc0*/  LOP3.LUT R31, R34, 0xffffe000, RZ, 0xc0, !PT ;  /* 0xffffe000221f7812 */ /* 0x000fe400078ec0ff */
[----:B------:R-:W-:Y:S02]  /*8bd0*/  LOP3.LUT R32, R35, 0xffffe000, RZ, 0xc0, !PT ;  /* 0xffffe00023207812 */ /* 0x000fe400078ec0ff */
[----:B------:R-:W-:Y:S02]  /*8be0*/  LOP3.LUT R33, R36, 0xffffe000, RZ, 0xc0, !PT ;  /* 0xffffe00024217812 */ /* 0x000fe400078ec0ff */
[----:B------:R-:W-:Y:S02]  /*8bf0*/  LOP3.LUT R34, R37, 0xffffe000, RZ, 0xc0, !PT ;  /* 0xffffe00025227812 */ /* 0x000fe400078ec0ff */
[----:B------:R-:W-:Y:S02]  /*8c00*/  LOP3.LUT R35, R38, 0xffffe000, RZ, 0xc0, !PT ;  /* 0xffffe00026237812 */ /* 0x000fe400078ec0ff */
[----:B------:R-:W-:Y:S01]  /*8c10*/  LOP3.LUT R36, R39, 0xffffe000, RZ, 0xc0, !PT ;  /* 0xffffe00027247812 */ /* 0x000fe200078ec0ff */
[C---:B------:R-:W-:Y:S01]  /*8c20*/  FMUL R4, R24.reuse, R4 ;  /* 0x0000000418047220 */ /* 0x040fe20000400000 */
[C---:B------:R-:W-:Y:S01]  /*8c30*/  FMUL R5, R24.reuse, R5 ;  /* 0x0000000518057220 */ /* 0x040fe20000400000 */
[C---:B------:R-:W-:Y:S01]  /*8c40*/  FMUL R6, R24.reuse, R6 ;  /* 0x0000000618067220 */ /* 0x040fe20000400000 */
[C---:B------:R-:W-:Y:S01]  /*8c50*/  FMUL R7, R24.reuse, R7 ;  /* 0x0000000718077220 */ /* 0x040fe20000400000 */
[C---:B------:R-:W-:Y:S01]  /*8c60*/  FFMA R4, R27.reuse, R0, R4 ;  /* 0x000000001b047223 */ /* 0x040fe20000000004 */
[C---:B------:R-:W-:Y:S01]  /*8c70*/  FFMA R5, R27.reuse, R2, R5 ;  /* 0x000000021b057223 */ /* 0x040fe20000000005 */
[C---:B------:R-:W-:Y:S01]  /*8c80*/  FFMA R6, R27.reuse, R3, R6 ;  /* 0x000000031b067223 */ /* 0x040fe20000000006 */
[C---:B------:R-:W-:Y:S01]  /*8c90*/  FFMA R7, R27.reuse, R20, R7 ;  /* 0x000000141b077223 */ /* 0x040fe20000000007 */
[C---:B------:R-:W-:Y:S01]  /*8ca0*/  FMUL R8, R24.reuse, R8 ;  /* 0x0000000818087220 */ /* 0x040fe20000400000 */
[C---:B------:R-:W-:Y:S01]  /*8cb0*/  FMUL R9, R24.reuse, R9 ;  /* 0x0000000918097220 */ /* 0x040fe20000400000 */
[C---:B------:R-:W-:Y:S01]  /*8cc0*/  FMUL R10, R24.reuse, R10 ;  /* 0x0000000a180a7220 */ /* 0x040fe20000400000 */
[C---:B------:R-:W-:Y:S01]  /*8cd0*/  FMUL R11, R24.reuse, R11 ;  /* 0x0000000b180b7220 */ /* 0x040fe20000400000 */
[----:B------:R-:W-:Y:S01]  /*8ce0*/  F2FP.TF32.F32.PACK_B R4, R4 ;  /* 0x00000004ff04723e */ /* 0x000fe200024050ff */
[C---:B------:R-:W-:Y:S01]  /*8cf0*/  FFMA R8, R27.reuse, R21, R8 ;  /* 0x000000151b087223 */ /* 0x040fe20000000008 */
[----:B------:R-:W-:Y:S01]  /*8d00*/  F2FP.TF32.F32.PACK_B R5, R5 ;  /* 0x00000005ff05723e */ /* 0x000fe200024050ff */
[C---:B------:R-:W-:Y:S01]  /*8d10*/  FFMA R9, R27.reuse, R25, R9 ;  /* 0x000000191b097223 */ /* 0x040fe20000000009 */
[----:B------:R-:W-:Y:S01]  /*8d20*/  F2FP.TF32.F32.PACK_B R6, R6 ;  /* 0x00000006ff06723e */ /* 0x000fe200024050ff */
[C---:B------:R-:W-:Y:S01]  /*8d30*/  FFMA R10, R27.reuse, R26, R10 ;  /* 0x0000001a1b0a7223 */ /* 0x040fe2000000000a */
[----:B------:R-:W-:Y:S01]  /*8d40*/  F2FP.TF32.F32.PACK_B R7, R7 ;  /* 0x00000007ff07723e */ /* 0x000fe200024050ff */
[C---:B------:R-:W-:Y:S01]  /*8d50*/  FFMA R11, R27.reuse, R28, R11 ;  /* 0x0000001c1b0b7223 */ /* 0x040fe2000000000b */
[C---:B------:R-:W-:Y:S01]  /*8d60*/  FMUL R12, R24.reuse, R12 ;  /* 0x0000000c180c7220 */ /* 0x040fe20000400000 */
[----:B------:R-:W-:Y:S01]  /*8d70*/  F2FP.TF32.F32.PACK_B R8, R8 ;  /* 0x00000008ff08723e */ /* 0x000fe200024050ff */
[C---:B------:R-:W-:Y:S01]  /*8d80*/  FMUL R13, R24.reuse, R13 ;  /* 0x0000000d180d7220 */ /* 0x040fe20000400000 */
[----:B------:R1:W-:Y:S01]  /*8d90*/  STS.128 [R69+0x6000], R4 ;  /* 0x0060000445007388 */ /* 0x0003e20000000c00 */
        /* <DEDUP_REMOVED lines=8> */
[C---:B------:R-:W-:Y:S01]  /*8e20*/  FFMA R15, R27.reuse, R32, R15 ;  /* 0x000000201b0f7223 */ /* 0x040fe2000000000f */
[C---:B------:R-:W-:Y:S01]  /*8e30*/  FMUL R16, R24.reuse, R16 ;  /* 0x0000001018107220 */ /* 0x040fe20000400000 */
[----:B------:R-:W-:Y:S01]  /*8e40*/  F2FP.TF32.F32.PACK_B R12, R12 ;  /* 0x0000000cff0c723e */ /* 0x000fe200024050ff */
[----:B------:R1:W-:Y:S01]  /*8e50*/  STS.128 [R68+0x6010], R8 ;  /* 0x0060100844007388 */ /* 0x0003e20000000c00 */
[C---:B------:R-:W-:Y:S01]  /*8e60*/  FMUL R17, R24.reuse, R17 ;  /* 0x0000001118117220 */ /* 0x040fe20000400000 */
[C---:B------:R-:W-:Y:S01]  /*8e70*/  FMUL R18, R24.reuse, R18 ;  /* 0x0000001218127220 */ /* 0x040fe20000400000 */
[----:B------:R-:W-:Y:S01]  /*8e80*/  FMUL R19, R24, R19 ;  /* 0x0000001318137220 */ /* 0x000fe20000400000 */
[----:B------:R-:W-:Y:S01]  /*8e90*/  F2FP.TF32.F32.PACK_B R13, R13 ;  /* 0x0000000dff0d723e */ /* 0x000fe200024050ff */
[C---:B------:R-:W-:Y:S01]  /*8ea0*/  FFMA R16, R27.reuse, R33, R16 ;  /* 0x000000211b107223 */ /* 0x040fe20000000010 */
[----:B------:R-:W-:Y:S01]  /*8eb0*/  F2FP.TF32.F32.PACK_B R14, R14 ;  /* 0x0000000eff0e723e */ /* 0x000fe200024050ff */
[C---:B------:R-:W-:Y:S01]  /*8ec0*/  FFMA R17, R27.reuse, R34, R17 ;  /* 0x000000221b117223 */ /* 0x040fe20000000011 */
[----:B------:R-:W-:Y:S01]  /*8ed0*/  F2FP.TF32.F32.PACK_B R15, R15 ;  /* 0x0000000fff0f723e */ /* 0x000fe200024050ff */
[C---:B------:R-:W-:Y:S01]  /*8ee0*/  FFMA R18, R27.reuse, R35, R18 ;  /* 0x000000231b127223 */ /* 0x040fe20000000012 */
[----:B------:R-:W-:Y:S01]  /*8ef0*/  FFMA R19, R27, R36, R19 ;  /* 0x000000241b137223 */ /* 0x000fe20000000013 */
[----:B------:R-:W-:Y:S02]  /*8f00*/  F2FP.TF32.F32.PACK_B R16, R16 ;  /* 0x00000010ff10723e */ /* 0x000fe400024050ff */
[----:B------:R1:W-:Y:S01]  /*8f10*/  STS.128 [R67+0x6020], R12 ;  /* 0x0060200c43007388 */ /* 0x0003e20000000c00 */
[----:B------:R-:W-:Y:S02]  /*8f20*/  F2FP.TF32.F32.PACK_B R17, R17 ;  /* 0x00000011ff11723e */ /* 0x000fe400024050ff */
        /* <DEDUP_REMOVED lines=20> */
.L_x_148:
[----:B------:R-:W-:Y:S05]  /*9070*/  BSYNC.RECONVERGENT B0 ;  /* 0x0000000000007941 */ /* 0x000fea0003800200 */
.L_x_147:
[----:B------:R-:W-:Y:S01]  /*9080*/  BAR.SYNC.DEFER_BLOCKING 0x1, 0x80 ;  /* 0x0042000000007b1d */ /* 0x000fe20000010000 */
[----:B------:R-:W-:Y:S01]  /*9090*/  UISETP.NE.AND UP0, UPT, UR47, -0x4, UPT ;  /* 0xfffffffc2f00788c */ /* 0x000fe2000bf05270 */
[----:B------:R-:W-:Y:S08]  /*90a0*/  IADD3 R22, PT, PT, R22, 0x1, RZ ;  /* 0x0000000116167810 */ /* 0x000ff00007ffe0ff */
[----:B------:R-:W-:Y:S05]  /*90b0*/  BRA.U !UP0, `(.L_x_149) ;  /* 0x0000000108247547 */ /* 0x000fea000b800000 */
[----:B------:R-:W-:Y:S01]  /*90c0*/  ISETP.NE.AND P0, PT, R72, RZ, PT ;  /* 0x000000ff4800720c */ /* 0x000fe20003f05270 */
[----:B------:R-:W-:Y:S01]  /*90d0*/  IMAD.U32 R0, RZ, RZ, UR46 ;  /* 0x0000002eff007e24 */ /* 0x000fe2000f8e00ff */
[----:B------:R-:W-:Y:S04]  /*90e0*/  UIADD3 UR4, UPT, UPT, UR46, 0x1, URZ ;  /* 0x000000012e047890 */ /* 0x000fe8000fffe0ff */
[----:B------:R-:W-:Y:S04]  /*90f0*/  UISETP.NE.AND UP0, UPT, UR4, 0x4, UPT ;  /* 0x000000040400788c */ /* 0x000fe8000bf05270 */
[----:B------:R-:W-:Y:S03]  /*9100*/  USEL UR46, UR4, URZ, UP0 ;  /* 0x000000ff042e7287 */ /* 0x000fe60008000000 */
[----:B------:R-:W-:Y:S05]  /*9110*/  @P0 LEA R0, R0, UR44, 0x3 ;  /* 0x0000002c00000c11 */ /* 0x000fea000f8e18ff */
[----:B------:R-:W-:Y:S05]  /*9120*/  @P0 VIADD R0, R0, 0xb0 ;  /* 0x000000b000000836 */ /* 0x000fea0000000000 */
[----:B------:R-:W-:Y:S04]  /*9130*/  @P0 PRMT R0, R77, 0x654, R0 ;  /* 0x000006544d000816 */ /* 0x000fe80000000000 */
[----:B------:R3:W-:Y:S03]  /*9140*/  @P0 SYNCS.ARRIVE.TRANS64.RED.A1T0 RZ, [R0+URZ], RZ ;  /* 0x000000ff00ff09a7 */ /* 0x0007e600081004ff */
.L_x_149:
[----:B------:R-:W-:Y:S01]  /*9150*/  R2UR UR5, R58 ;  /* 0x000000003a0572ca */ /* 0x000fe200000e0000 */
[----:B------:R-:W-:Y:S01]  /*9160*/  UISETP.NE.AND UP0, UPT, UR61, URZ, UPT ;  /* 0x000000ff3d00728c */ /* 0x000fe2000bf05270 */
[----:B------:R-:W-:Y:S01]  /*9170*/  R2UR UR4, R59 ;  /* 0x000000003b0472ca */ /* 0x000fe200000e0000 */
[----:B------:R-:W-:Y:S01]  /*9180*/  UIADD3 UR47, UPT, UPT, UR47, 0x4, URZ ;  /* 0x000000042f2f7890 */ /* 0x000fe2000fffe0ff */
[----:B------:R-:W-:Y:S01]  /*9190*/  ISETP.NE.AND P0, PT, R62, 0x2, PT ;  /* 0x000000023e00780c */ /* 0x000fe20003f05270 */
[----:B------:R-:W-:Y:S01]  /*91a0*/  UMOV UR36, UR60 ;  /* 0x0000003c00247c82 */ /* 0x000fe20008000000 */
[----:B------:R-:W-:Y:S02]  /*91b0*/  ISETP.NE.AND P1, PT, R22, 0x4, PT ;  /* 0x000000041600780c */ /* 0x000fe40003f25270 */
[----:B------:R-:W-:Y:S02]  /*91c0*/  SEL R2, RZ, 0x1, P0 ;  /* 0x00000001ff027807 */ /* 0x000fe40000000000 */
[----:B---3--:R-:W-:Y:S02]  /*91d0*/  SEL R0, RZ, 0x1, P1 ;  /* 0x00000001ff007807 */ /* 0x008fe40000800000 */
[----:B------:R-:W-:Y:S01]  /*91e0*/  LOP3.LUT R64, R64, R2, RZ, 0x3c, !PT ;  /* 0x0000000240407212 */ /* 0x000fe200078e3cff */
[----:B------:R-:W-:Y:S01]  /*91f0*/  UIADD3 UR20, UPT, UPT, UR37, UR5, URZ ;  /* 0x0000000525147290 */ /* 0x000fe2000fffe0ff */
[----:B------:R-:W-:Y:S01]  /*9200*/  LOP3.LUT R65, R65, R0, RZ, 0x3c, !PT ;  /* 0x0000000041417212 */ /* 0x000fe200078e3cff */
[----:B------:R-:W-:Y:S01]  /*9210*/  UIADD3 UR16, UPT, UPT, UR38, UR4, URZ ;  /* 0x0000000426107290 */ /* 0x000fe2000fffe0ff */
[----:B------:R-:W-:Y:S02]  /*9220*/  SEL R62, R62, RZ, P0 ;  /* 0x000000ff3e3e7207 */ /* 0x000fe40000000000 */
[----:B------:R-:W-:Y:S01]  /*9230*/  SEL R22, R22, RZ, P1 ;  /* 0x000000ff16167207 */ /* 0x000fe20000800000 */
[----:B------:R-:W-:Y:S08]  /*9240*/  BRA.U UP0, `(.L_x_150) ;  /* 0xffffffcd000c7547 */ /* 0x000ff0000b83ffff */
[----:B------:R-:W3:Y:S01]  /*9250*/  LDCU.64 UR4, c[0x0][0x888] ;  /* 0x00011100ff0477ac */ /* 0x000ee20008000a00 */
[----:B------:R-:W4:Y:S01]  /*9260*/  LDCU.64 UR6, c[0x0][0x890] ;  /* 0x00011200ff0677ac */ /* 0x000f220008000a00 */
[----:B---3--:R-:W-:Y:S02]  /*9270*/  ISETP.NE.U32.AND P2, PT, RZ, UR4, PT ;  /* 0x00000004ff007c0c */ /* 0x008fe4000bf45070 */
[----:B----4-:R-:W-:Y:S02]  /*9280*/  ISETP.NE.U32.AND P1, PT, RZ, UR6, PT ;  /* 0x00000006ff007c0c */ /* 0x010fe4000bf25070 */
[----:B------:R-:W-:Y:S02]  /*9290*/  ISETP.NE.AND.EX P2, PT, RZ, UR5, PT, P2 ;  /* 0x00000005ff007c0c */ /* 0x000fe4000bf45320 */
[----:B------:R-:W-:-:S13]  /*92a0*/  ISETP.NE.AND.EX P0, PT, RZ, UR7, PT, P1 ;  /* 0x00000007ff007c0c */ /* 0x000fda000bf05310 */
[----:B------:R-:W-:Y:S05]  /*92b0*/  @P2 BRA P0, `(.L_x_151) ;  /* 0x00000000003c2947 */ /* 0x000fea0000000000 */
[----:B------:R-:W-:-:S13]  /*92c0*/  ISETP.NE.AND.EX P1, PT, RZ, UR7, PT, P1 ;  /* 0x00000007ff007c0c */ /* 0x000fda000bf25310 */
[----:B------:R-:W-:Y:S05]  /*92d0*/  @P1 BRA `(.L_x_152) ;  /* 0x00000000000c1947 */ /* 0x000fea0003800000 */
[----:B------:R-:W-:-:S13]  /*92e0*/  FSETP.NEU.AND P0, PT, R27, RZ, PT ;  /* 0x000000ff1b00720b */ /* 0x000fda0003f0d000 */
[----:B------:R-:W-:Y:S05]  /*92f0*/  @!P0 EXIT ;  /* 0x000000000000894d */ /* 0x000fea0003800000 */
[----:B------:R-:W-:Y:S05]  /*9300*/  BRA `(.L_x_151) ;  /* 0x0000000000287947 */ /* 0x000fea0003800000 */
.L_x_152:
[----:B------:R-:W-:Y:S01]  /*9310*/  ISETP.NE.AND P0, PT, R61, RZ, PT ;  /* 0x000000ff3d00720c */ /* 0x000fe20003f05270 */
[----:B------:R-:W-:-:S12]  /*9320*/  BSSY.RECONVERGENT B0, `(.L_x_151) ;  /* 0x0000008000007945 */ /* 0x000fd80003800200 */
[----:B------:R-:W-:Y:S05]  /*9330*/  @P0 BRA `(.L_x_153) ;  /* 0x0000000000100947 */ /* 0x000fea0003800000 */
[----:B------:R-:W-:-:S04]  /*9340*/  ISETP.NE.U32.AND P0, PT, RZ, UR4, PT ;  /* 0x00000004ff007c0c */ /* 0x000fc8000bf05070 */
[----:B------:R-:W-:-:S13]  /*9350*/  ISETP.NE.AND.EX P0, PT, RZ, UR5, PT, P0 ;  /* 0x00000005ff007c0c */ /* 0x000fda000bf05300 */
[----:B------:R-:W-:Y:S05]  /*9360*/  @!P0 EXIT ;  /* 0x000000000000894d */ /* 0x000fea0003800000 */
[----:B------:R-:W-:Y:S05]  /*9370*/  BRA `(.L_x_154) ;  /* 0x0000000000087947 */ /* 0x000fea0003800000 */
.L_x_153:
[----:B------:R-:W-:-:S13]  /*9380*/  FSETP.NEU.AND P0, PT, R27, RZ, PT ;  /* 0x000000ff1b00720b */ /* 0x000fda0003f0d000 */
[----:B------:R-:W-:Y:S05]  /*9390*/  @!P0 EXIT ;  /* 0x000000000000894d */ /* 0x000fea0003800000 */
.L_x_154:
[----:B------:R-:W-:Y:S05]  /*93a0*/  BSYNC.RECONVERGENT B0 ;  /* 0x0000000000007941 */ /* 0x000fea0003800200 */
.L_x_151:
[----:B------:R-:W3:Y:S01]  /*93b0*/  S2UR UR7, SR_CgaCtaId ;  /* 0x00000000000779c3 */ /* 0x000ee20000008800 */
[----:B------:R-:W-:Y:S01]  /*93c0*/  ULEA UR6, UR46, UR44, 0x3 ;  /* 0x0000002c2e067291 */ /* 0x000fe2000f8e18ff */
[----:B------:R-:W-:-:S04]  /*93d0*/  DEPBAR.LE SB0, 0x0 ;  /* 0x000080000000791a */ /* 0x000fc80000000000 */
[----:B------:R-:W-:-:S04]  /*93e0*/  UIADD3 UR6, UPT, UPT, UR6, 0xb0, URZ ;  /* 0x000000b006067890 */ /* 0x000fc8000fffe0ff */
[----:B---3--:R-:W-:-:S09]  /*93f0*/  UPRMT UR6, UR7, 0x654, UR6 ;  /* 0x0000065407067896 */ /* 0x008fd20008000006 */
[----:B------:R-:W-:Y:S01]  /*9400*/  SYNCS.ARRIVE.TRANS64.RED.A1T0 RZ, [UR6], RZ ;  /* 0x000000ffffff79a7 */ /* 0x000fe20008100406 */
[----:B------:R-:W-:Y:S05]  /*9410*/  EXIT ;  /* 0x000000000000794d */ /* 0x000fea0003800000 */
.L_x_25:
[----:B----4-:R4:W1:Y:S02]  /*9420*/  SYNCS.PHASECHK.TRANS64.TRYWAIT P0, [R0+URZ+0x150], R2 ;  /* 0x00015002000075a7 */ /* 0x01086400080011ff */
[----:B-1----:R-:W-:Y:S05]  /*9430*/  @!P0 NANOSLEEP.SYNCS 0x989680 ;  /* 0x009896800000895d */ /* 0x002fea0003900000 */
[----:B------:R-:W1:Y:S02]  /*9440*/  @!P0 SYNCS.PHASECHK.TRANS64 P0, [R0+URZ+0x150], R2 ;  /* 0x00015002000085a7 */ /* 0x000e6400080010ff */
[----:B-1----:R-:W-:Y:S05]  /*9450*/  @!P0 BRA `(.L_x_25) ;  /* 0xfffffffc00f08947 */ /* 0x002fea000383ffff */
[----:B------:R-:W-:Y:S05]  /*9460*/  BRA `(.L_x_155) ;  /* 0xffffff8800447947 */ /* 0x000fea000383ffff */
.L_x_28:
[----:B----4-:R-:W-:-:S07]  /*9470*/  MOV R0, UR33 ;  /* 0x0000002100007c02 */ /* 0x010fce0008000f00 */
.L_x_156:
[----:B-1----:R1:W4:Y:S02]  /*9480*/  SYNCS.PHASECHK.TRANS64.TRYWAIT P0, [R0+URZ+0x48], R3 ;  /* 0x00004803000075a7 */ /* 0x00232400080011ff */
[----:B----4-:R-:W-:Y:S05]  /*9490*/  @!P0 NANOSLEEP.SYNCS 0x989680 ;  /* 0x009896800000895d */ /* 0x010fea0003900000 */
[----:B------:R-:W4:Y:S02]  /*94a0*/  @!P0 SYNCS.PHASECHK.TRANS64 P0, [R0+URZ+0x48], R3 ;  /* 0x00004803000085a7 */ /* 0x000f2400080010ff */
[----:B----4-:R-:W-:Y:S05]  /*94b0*/  @!P0 BRA `(.L_x_156) ;  /* 0xfffffffc00f08947 */ /* 0x010fea000383ffff */
[----:B------:R-:W-:Y:S05]  /*94c0*/  BRA `(.L_x_27) ;  /* 0xffffff8800947947 */ /* 0x000fea000383ffff */
.L_x_35:
[----:B-1----:R-:W-:-:S07]  /*94d0*/  MOV R0, UR17 ;  /* 0x0000001100007c02 */ /* 0x002fce0008000f00 */
.L_x_157:
[----:B-1----:R1:W2:Y:S02]  /*94e0*/  SYNCS.PHASECHK.TRANS64.TRYWAIT P0, [R0+URZ+0x48], R3 ;  /* 0x00004803000075a7 */ /* 0x0022a400080011ff */
[----:B--2---:R-:W-:Y:S05]  /*94f0*/  @!P0 NANOSLEEP.SYNCS 0x989680 ;  /* 0x009896800000895d */ /* 0x004fea0003900000 */
[----:B------:R-:W2:Y:S02]  /*9500*/  @!P0 SYNCS.PHASECHK.TRANS64 P0, [R0+URZ+0x48], R3 ;  /* 0x00004803000085a7 */ /* 0x000ea400080010ff */
[----:B--2---:R-:W-:Y:S05]  /*9510*/  @!P0 BRA `(.L_x_157) ;  /* 0xfffffffc00f08947 */ /* 0x004fea000383ffff */
[----:B------:R-:W-:Y:S05]  /*9520*/  BRA `(.L_x_34) ;  /* 0xffffff8c00607947 */ /* 0x000fea000383ffff */
.L_x_40:
[----:B-1----:R1:W2:Y:S02]  /*9530*/  SYNCS.PHASECHK.TRANS64.TRYWAIT P0, [R3+URZ+0xe0], R0 ;  /* 0x0000e000030075a7 */ /* 0x0022a400080011ff */
[----:B--2---:R-:W-:Y:S05]  /*9540*/  @!P0 NANOSLEEP.SYNCS 0x989680 ;  /* 0x009896800000895d */ /* 0x004fea0003900000 */
[----:B------:R-:W2:Y:S02]  /*9550*/  @!P0 SYNCS.PHASECHK.TRANS64 P0, [R3+URZ+0xe0], R0 ;  /* 0x0000e000030085a7 */ /* 0x000ea400080010ff */
[----:B--2---:R-:W-:Y:S05]  /*9560*/  @!P0 BRA `(.L_x_40) ;  /* 0xfffffffc00f08947 */ /* 0x004fea000383ffff */
[----:B------:R-:W-:Y:S05]  /*9570*/  BRA `(.L_x_158) ;  /* 0xffffff9000047947 */ /* 0x000fea000383ffff */
.L_x_44:
[----:B------:R-:W-:-:S07]  /*9580*/  MOV R0, UR4 ;  /* 0x0000000400007c02 */ /* 0x000fce0008000f00 */
.L_x_159:
[----:B-1----:R1:W2:Y:S02]  /*9590*/  SYNCS.PHASECHK.TRANS64.TRYWAIT P0, [R0+URZ], R2 ;  /* 0x00000002000075a7 */ /* 0x0022a400080011ff */
[----:B--2---:R-:W-:Y:S05]  /*95a0*/  @!P0 NANOSLEEP.SYNCS 0x989680 ;  /* 0x009896800000895d */ /* 0x004fea0003900000 */
[----:B------:R-:W2:Y:S02]  /*95b0*/  @!P0 SYNCS.PHASECHK.TRANS64 P0, [R0+URZ], R2 ;  /* 0x00000002000085a7 */ /* 0x000ea400080010ff */
[----:B--2---:R-:W-:Y:S05]  /*95c0*/  @!P0 BRA `(.L_x_159) ;  /* 0xfffffffc00f08947 */ /* 0x004fea000383ffff */
[----:B------:R-:W-:Y:S05]  /*95d0*/  BRA `(.L_x_160) ;  /* 0xffffff9400b07947 */ /* 0x000fea000383ffff */
.L_x_45:
[----:B------:R-:W-:-:S07]  /*95e0*/  MOV R0, UR5 ;  /* 0x0000000500007c02 */ /* 0x000fce0008000f00 */
.L_x_161:
[----:B-1----:R1:W2:Y:S02]  /*95f0*/  SYNCS.PHASECHK.TRANS64.TRYWAIT P0, [R0+URZ], R3 ;  /* 0x00000003000075a7 */ /* 0x0022a400080011ff */
[----:B--2---:R-:W-:Y:S05]  /*9600*/  @!P0 NANOSLEEP.SYNCS 0x989680 ;  /* 0x009896800000895d */ /* 0x004fea0003900000 */
[----:B------:R-:W2:Y:S02]  /*9610*/  @!P0 SYNCS.PHASECHK.TRANS64 P0, [R0+URZ], R3 ;  /* 0x00000003000085a7 */ /* 0x000ea400080010ff */
[----:B--2---:R-:W-:Y:S05]  /*9620*/  @!P0 BRA `(.L_x_161) ;  /* 0xfffffffc00f08947 */ /* 0x004fea000383ffff */
[----:B------:R-:W-:Y:S05]  /*9630*/  BRA `(.L_x_162) ;  /* 0xffffff9400bc7947 */ /* 0x000fea000383ffff */
.L_x_46:
[----:B------:R-:W-:-:S07]  /*9640*/  MOV R0, UR5 ;  /* 0x0000000500007c02 */ /* 0x000fce0008000f00 */
.L_x_163:
[----:B-1----:R1:W2:Y:S02]  /*9650*/  SYNCS.PHASECHK.TRANS64.TRYWAIT P0, [R0+URZ], R3 ;  /* 0x00000003000075a7 */ /* 0x0022a400080011ff */
[----:B--2---:R-:W-:Y:S05]  /*9660*/  @!P0 NANOSLEEP.SYNCS 0x989680 ;  /* 0x009896800000895d */ /* 0x004fea0003900000 */
[----:B------:R-:W2:Y:S02]  /*9670*/  @!P0 SYNCS.PHASECHK.TRANS64 P0, [R0+URZ], R3 ;  /* 0x00000003000085a7 */ /* 0x000ea400080010ff */
[----:B--2---:R-:W-:Y:S05]  /*9680*/  @!P0 BRA `(.L_x_163) ;  /* 0xfffffffc00f08947 */ /* 0x004fea000383ffff */
[----:B------:R-:W-:Y:S05]  /*9690*/  BRA `(.L_x_164) ;  /* 0xffffff9400c87947 */ /* 0x000fea000383ffff */
.L_x_47:
[----:B------:R-:W-:-:S07]  /*96a0*/  MOV R0, UR5 ;  /* 0x0000000500007c02 */ /* 0x000fce0008000f00 */
.L_x_165:
[----:B-1----:R1:W2:Y:S02]  /*96b0*/  SYNCS.PHASECHK.TRANS64.TRYWAIT P0, [R0+URZ], R3 ;  /* 0x00000003000075a7 */ /* 0x0022a400080011ff */
[----:B--2---:R-:W-:Y:S05]  /*96c0*/  @!P0 NANOSLEEP.SYNCS 0x989680 ;  /* 0x009896800000895d */ /* 0x004fea0003900000 */
[----:B------:R-:W2:Y:S02]  /*96d0*/  @!P0 SYNCS.PHASECHK.TRANS64 P0, [R0+URZ], R3 ;  /* 0x00000003000085a7 */ /* 0x000ea400080010ff */
[----:B--2---:R-:W-:Y:S05]  /*96e0*/  @!P0 BRA `(.L_x_165) ;  /* 0xfffffffc00f08947 */ /* 0x004fea000383ffff */
[----:B------:R-:W-:Y:S05]  /*96f0*/  BRA `(.L_x_166) ;  /* 0xffffff9400d47947 */ /* 0x000fea000383ffff */
.L_x_48:
[----:B------:R-:W-:-:S07]  /*9700*/  MOV R0, UR5 ;  /* 0x0000000500007c02 */ /* 0x000fce0008000f00 */
.L_x_167:
[----:B-1----:R1:W2:Y:S02]  /*9710*/  SYNCS.PHASECHK.TRANS64.TRYWAIT P0, [R0+URZ], R3 ;  /* 0x00000003000075a7 */ /* 0x0022a400080011ff */
[----:B--2---:R-:W-:Y:S05]  /*9720*/  @!P0 NANOSLEEP.SYNCS 0x989680 ;  /* 0x009896800000895d */ /* 0x004fea0003900000 */
[----:B------:R-:W2:Y:S02]  /*9730*/  @!P0 SYNCS.PHASECHK.TRANS64 P0, [R0+URZ], R3 ;  /* 0x00000003000085a7 */ /* 0x000ea400080010ff */
[----:B--2---:R-:W-:Y:S05]  /*9740*/  @!P0 BRA `(.L_x_167) ;  /* 0xfffffffc00f08947 */ /* 0x004fea000383ffff */
[----:B------:R-:W-:Y:S05]  /*9750*/  BRA `(.L_x_168) ;  /* 0xffffff9400e07947 */ /* 0x000fea000383ffff */
.L_x_49:
[----:B------:R-:W-:-:S07]  /*9760*/  MOV R0, UR5 ;  /* 0x0000000500007c02 */ /* 0x000fce0008000f00 */
.L_x_169:
[----:B-1----:R1:W2:Y:S02]  /*9770*/  SYNCS.PHASECHK.TRANS64.TRYWAIT P0, [R0+URZ], R3 ;  /* 0x00000003000075a7 */ /* 0x0022a400080011ff */
[----:B--2---:R-:W-:Y:S05]  /*9780*/  @!P0 NANOSLEEP.SYNCS 0x989680 ;  /* 0x009896800000895d */ /* 0x004fea0003900000 */
[----:B------:R-:W2:Y:S02]  /*9790*/  @!P0 SYNCS.PHASECHK.TRANS64 P0, [R0+URZ], R3 ;  /* 0x00000003000085a7 */ /* 0x000ea400080010ff */
[----:B--2---:R-:W-:Y:S05]  /*97a0*/  @!P0 BRA `(.L_x_169) ;  /* 0xfffffffc00f08947 */ /* 0x004fea000383ffff */
[----:B------:R-:W-:Y:S05]  /*97b0*/  BRA `(.L_x_170) ;  /* 0xffffff9400ec7947 */ /* 0x000fea000383ffff */
.L_x_50:
[----:B------:R-:W-:-:S07]  /*97c0*/  MOV R0, UR5 ;  /* 0x0000000500007c02 */ /* 0x000fce0008000f00 */
.L_x_171:
[----:B-1----:R1:W2:Y:S02]  /*97d0*/  SYNCS.PHASECHK.TRANS64.TRYWAIT P0, [R0+URZ], R3 ;  /* 0x00000003000075a7 */ /* 0x0022a400080011ff */
[----:B--2---:R-:W-:Y:S05]  /*97e0*/  @!P0 NANOSLEEP.SYNCS 0x989680 ;  /* 0x009896800000895d */ /* 0x004fea0003900000 */
[----:B------:R-:W2:Y:S02]  /*97f0*/  @!P0 SYNCS.PHASECHK.TRANS64 P0, [R0+URZ], R3 ;  /* 0x00000003000085a7 */ /* 0x000ea400080010ff */
[----:B--2---:R-:W-:Y:S05]  /*9800*/  @!P0 BRA `(.L_x_171) ;  /* 0xfffffffc00f08947 */ /* 0x004fea000383ffff */
[----:B------:R-:W-:Y:S05]  /*9810*/  BRA `(.L_x_172) ;  /* 0xffffff9400f87947 */ /* 0x000fea000383ffff */
.L_x_51:
[----:B------:R-:W-:-:S07]  /*9820*/  MOV R0, UR5 ;  /* 0x0000000500007c02 */ /* 0x000fce0008000f00 */
.L_x_173:
[----:B-1----:R1:W2:Y:S02]  /*9830*/  SYNCS.PHASECHK.TRANS64.TRYWAIT P0, [R0+URZ], R3 ;  /* 0x00000003000075a7 */ /* 0x0022a400080011ff */
[----:B--2---:R-:W-:Y:S05]  /*9840*/  @!P0 NANOSLEEP.SYNCS 0x989680 ;  /* 0x009896800000895d */ /* 0x004fea0003900000 */
[----:B------:R-:W2:Y:S02]  /*9850*/  @!P0 SYNCS.PHASECHK.TRANS64 P0, [R0+URZ], R3 ;  /* 0x00000003000085a7 */ /* 0x000ea400080010ff */
[----:B--2---:R-:W-:Y:S05]  /*9860*/  @!P0 BRA `(.L_x_173) ;  /* 0xfffffffc00f08947 */ /* 0x004fea000383ffff */
[----:B------:R-:W-:Y:S05]  /*9870*/  BRA `(.L_x_174) ;  /* 0xffffff9800047947 */ /* 0x000fea000383ffff */
.L_x_54:
[----:B--2---:R2:W3:Y:S02]  /*9880*/  SYNCS.PHASECHK.TRANS64.TRYWAIT P0, [R2+URZ+0x140], R4 ;  /* 0x00014004020075a7 */ /* 0x0044e400080011ff */
[----:B---3--:R-:W-:Y:S05]  /*9890*/  @!P0 NANOSLEEP.SYNCS 0x989680 ;  /* 0x009896800000895d */ /* 0x008fea0003900000 */
[----:B------:R-:W3:Y:S02]  /*98a0*/  @!P0 SYNCS.PHASECHK.TRANS64 P0, [R2+URZ+0x140], R4 ;  /* 0x00014004020085a7 */ /* 0x000ee400080010ff */
[----:B---3--:R-:W-:Y:S05]  /*98b0*/  @!P0 BRA `(.L_x_54) ;  /* 0xfffffffc00f08947 */ /* 0x008fea000383ffff */
[----:B------:R-:W-:Y:S05]  /*98c0*/  BRA `(.L_x_175) ;  /* 0xffffff9800687947 */ /* 0x000fea000383ffff */
.L_x_55:
[----:B------:R-:W-:-:S07]  /*98d0*/  MOV R2, UR4 ;  /* 0x0000000400027c02 */ /* 0x000fce0008000f00 */
.L_x_176:
[----:B--2---:R2:W3:Y:S02]  /*98e0*/  SYNCS.PHASECHK.TRANS64.TRYWAIT P0, [R2+URZ+0xf0], R5 ;  /* 0x0000f005020075a7 */ /* 0x0044e400080011ff */
[----:B---3--:R-:W-:Y:S05]  /*98f0*/  @!P0 NANOSLEEP.SYNCS 0x989680 ;  /* 0x009896800000895d */ /* 0x008fea0003900000 */
[----:B------:R-:W3:Y:S02]  /*9900*/  @!P0 SYNCS.PHASECHK.TRANS64 P0, [R2+URZ+0xf0], R5 ;  /* 0x0000f005020085a7 */ /* 0x000ee400080010ff */
[----:B---3--:R-:W-:Y:S05]  /*9910*/  @!P0 BRA `(.L_x_176) ;  /* 0xfffffffc00f08947 */ /* 0x008fea000383ffff */
[----:B------:R-:W-:Y:S05]  /*9920*/  BRA `(.L_x_177) ;  /* 0xffffff9800787947 */ /* 0x000fea000383ffff */
.L_x_56:
[----:B--2---:R2:W3:Y:S02]  /*9930*/  SYNCS.PHASECHK.TRANS64.TRYWAIT P1, [R2+URZ+0xe0], R4 ;  /* 0x0000e004020075a7 */ /* 0x0044e400080211ff */
[----:B---3--:R-:W-:Y:S05]  /*9940*/  @!P1 NANOSLEEP.SYNCS 0x989680 ;  /* 0x009896800000995d */ /* 0x008fea0003900000 */
[----:B------:R-:W3:Y:S02]  /*9950*/  @!P1 SYNCS.PHASECHK.TRANS64 P1, [R2+URZ+0xe0], R4 ;  /* 0x0000e004020095a7 */ /* 0x000ee400080210ff */
[----:B---3--:R-:W-:Y:S05]  /*9960*/  @!P1 BRA `(.L_x_56) ;  /* 0xfffffffc00f09947 */ /* 0x008fea000383ffff */
[----:B------:R-:W-:Y:S05]  /*9970*/  BRA `(.L_x_178) ;  /* 0xffffff9800a87947 */ /* 0x000fea000383ffff */
.L_x_59:
[----:B------:R-:W-:-:S07]  /*9980*/  MOV R0, UR4 ;  /* 0x0000000400007c02 */ /* 0x000fce0008000f00 */
.L_x_179:
[----:B--2---:R2:W3:Y:S02]  /*9990*/  SYNCS.PHASECHK.TRANS64.TRYWAIT P0, [R0+URZ+0xf0], R2 ;  /* 0x0000f002000075a7 */ /* 0x0044e400080011ff */
[----:B---3--:R-:W-:Y:S05]  /*99a0*/  @!P0 NANOSLEEP.SYNCS 0x989680 ;  /* 0x009896800000895d */ /* 0x008fea0003900000 */
[----:B------:R-:W3:Y:S02]  /*99b0*/  @!P0 SYNCS.PHASECHK.TRANS64 P0, [R0+URZ+0xf0], R2 ;  /* 0x0000f002000085a7 */ /* 0x000ee400080010ff */
[----:B---3--:R-:W-:Y:S05]  /*99c0*/  @!P0 BRA `(.L_x_179) ;  /* 0xfffffffc00f08947 */ /* 0x008fea000383ffff */
[----:B------:R-:W-:Y:S05]  /*99d0*/  BRA `(.L_x_58) ;  /* 0xffffff9800fc7947 */ /* 0x000fea000383ffff */
.L_x_68:
[----:B--2---:R-:W-:-:S04]  /*99e0*/  MOV R5, UR5 ;  /* 0x0000000500057c02 */ /* 0x004fc80008000f00 */
[----:B------:R2:W3:Y:S03]  /*99f0*/  SYNCS.PHASECHK.TRANS64.TRYWAIT P0, [R5+URZ+0x8], R6 ;  /* 0x00000806050075a7 */ /* 0x0004e600080011ff */
[----:B---3--:R-:W-:Y:S05]  /*9a00*/  @!P0 NANOSLEEP.SYNCS 0x989680 ;  /* 0x009896800000895d */ /* 0x008fea0003900000 */
[----:B------:R-:W3:Y:S02]  /*9a10*/  @!P0 SYNCS.PHASECHK.TRANS64 P0, [R5+URZ+0x8], R6 ;  /* 0x00000806050085a7 */ /* 0x000ee400080010ff */
[----:B---3--:R-:W-:Y:S05]  /*9a20*/  @!P0 BRA `(.L_x_68) ;  /* 0xfffffffc00ec8947 */ /* 0x008fea000383ffff */
[----:B------:R-:W-:Y:S05]  /*9a30*/  BRA `(.L_x_67) ;  /* 0xffffff9c00b47947 */ /* 0x000fea000383ffff */
.L_x_70:
[----:B------:R-:W-:Y:S01]  /*9a40*/  BSSY B0, `(.L_x_180) ;  /* 0x0000006000007945 */ /* 0x000fe20003800000 */
[----:B------:R-:W-:-:S07]  /*9a50*/  MOV R15, 0xffffffff ;  /* 0xffffffff000f7802 */ /* 0x000fce0000000f00 */
[----:B-12--5:R-:W-:Y:S05]  /*9a60*/  WARPSYNC.COLLECTIVE R15, `(.L_x_181) ;  /* 0x000000000f0c7348 */ /* 0x026fea0003c00000 */
[----:B------:R-:W-:Y:S02]  /*9a70*/  ELECT P6, UR79, PT ;  /* 0x00000000004f782f */ /* 0x000fe400038c0000 */
[----:B------:R-:W-:Y:S01]  /*9a80*/  MOV R14, UR79 ;  /* 0x0000004f000e7c02 */ /* 0x000fe20008000f00 */
[----:B-12--5:R-:W-:Y:S10]  /*9a90*/  ENDCOLLECTIVE ;  /* 0x000000000000791b */ /* 0x026ff40003800000 */
.L_x_181:
[----:B------:R-:W-:Y:S05]  /*9aa0*/  BSYNC B0 ;  /* 0x0000000000007941 */ /* 0x000fea0003800000 */
.L_x_180:
[----:B------:R-:W-:Y:S01]  /*9ab0*/  PLOP3.LUT P0, PT, P6, PT, PT, 0x80, 0x8 ;  /* 0x000000000008781c */ /* 0x000fe2000370f070 */
[----:B------:R-:W-:-:S12]  /*9ac0*/  BRA `(.L_x_182) ;  /* 0xffffff9c00e07947 */ /* 0x000fd8000383ffff */
.L_x_72:
[----:B--2---:R-:W-:-:S04]  /*9ad0*/  MOV R0, UR5 ;  /* 0x0000000500007c02 */ /* 0x004fc80008000f00 */
[----:B------:R2:W3:Y:S03]  /*9ae0*/  SYNCS.PHASECHK.TRANS64.TRYWAIT P0, [R0+URZ+0x8], R4 ;  /* 0x00000804000075a7 */ /* 0x0004e600080011ff */
[----:B---3--:R-:W-:Y:S05]  /*9af0*/  @!P0 NANOSLEEP.SYNCS 0x989680 ;  /* 0x009896800000895d */ /* 0x008fea0003900000 */
[----:B------:R-:W3:Y:S02]  /*9b00*/  @!P0 SYNCS.PHASECHK.TRANS64 P0, [R0+URZ+0x8], R4 ;  /* 0x00000804000085a7 */ /* 0x000ee400080010ff */
[----:B---3--:R-:W-:Y:S05]  /*9b10*/  @!P0 BRA `(.L_x_72) ;  /* 0xfffffffc00ec8947 */ /* 0x008fea000383ffff */
[----:B------:R-:W-:Y:S05]  /*9b20*/  BRA `(.L_x_71) ;  /* 0xffffff9c00e47947 */ /* 0x000fea000383ffff */
.L_x_73:
[----:B-1----:R1:W2:Y:S02]  /*9b30*/  SYNCS.PHASECHK.TRANS64.TRYWAIT P0, [R0+URZ+0xe0], R4 ;  /* 0x0000e004000075a7 */ /* 0x0022a400080011ff */
[----:B--2---:R-:W-:Y:S05]  /*9b40*/  @!P0 NANOSLEEP.SYNCS 0x989680 ;  /* 0x009896800000895d */ /* 0x004fea0003900000 */
[----:B------:R-:W2:Y:S02]  /*9b50*/  @!P0 SYNCS.PHASECHK.TRANS64 P0, [R0+URZ+0xe0], R4 ;  /* 0x0000e004000085a7 */ /* 0x000ea400080010ff */
[----:B--2---:R-:W-:Y:S05]  /*9b60*/  @!P0 BRA `(.L_x_73) ;  /* 0xfffffffc00f08947 */ /* 0x004fea000383ffff */
[----:B------:R-:W-:Y:S05]  /*9b70*/  BRA `(.L_x_183) ;  /* 0xffffffa000d07947 */ /* 0x000fea000383ffff */
.L_x_75:
[----:B------:R-:W-:-:S07]  /*9b80*/  MOV R0, UR31 ;  /* 0x0000001f00007c02 */ /* 0x000fce0008000f00 */
.L_x_184:
[----:B-1----:R1:W2:Y:S02]  /*9b90*/  SYNCS.PHASECHK.TRANS64.TRYWAIT P0, [R0+URZ+0x120], R4 ;  /* 0x00012004000075a7 */ /* 0x0022a400080011ff */
[----:B--2---:R-:W-:Y:S05]  /*9ba0*/  @!P0 NANOSLEEP.SYNCS 0x989680 ;  /* 0x009896800000895d */ /* 0x004fea0003900000 */
[----:B------:R-:W2:Y:S02]  /*9bb0*/  @!P0 SYNCS.PHASECHK.TRANS64 P0, [R0+URZ+0x120], R4 ;  /* 0x00012004000085a7 */ /* 0x000ea400080010ff */
[----:B--2---:R-:W-:Y:S05]  /*9bc0*/  @!P0 BRA `(.L_x_184) ;  /* 0xfffffffc00f08947 */ /* 0x004fea000383ffff */
[----:B------:R-:W-:Y:S05]  /*9bd0*/  BRA `(.L_x_185) ;  /* 0xffffffa4001c7947 */ /* 0x000fea000383ffff */
.L_x_78:
[----:B------:R-:W-:Y:S07]  /*9be0*/  MOV R0, UR5 ;  /* 0x0000000500007c02 */ /* 0x000fee0008000f00 */
.L_x_186:
[----:B-1----:R1:W2:Y:S02]  /*9bf0*/  SYNCS.PHASECHK.TRANS64.TRYWAIT P0, [R0+URZ], R4 ;  /* 0x00000004000075a7 */ /* 0x0022a400080011ff */
[----:B--2---:R-:W-:Y:S05]  /*9c00*/  @!P0 NANOSLEEP.SYNCS 0x989680 ;  /* 0x009896800000895d */ /* 0x004fea0003900000 */
[----:B------:R-:W2:Y:S02]  /*9c10*/  @!P0 SYNCS.PHASECHK.TRANS64 P0, [R0+URZ], R4 ;  /* 0x00000004000085a7 */ /* 0x000ea400080010ff */
[----:B--2---:R-:W-:Y:S05]  /*9c20*/  @!P0 BRA `(.L_x_186) ;  /* 0xfffffffc00f08947 */ /* 0x004fea000383ffff */
[----:B------:R-:W-:Y:S05]  /*9c30*/  BRA `(.L_x_77) ;  /* 0xffffffa400307947 */ /* 0x000fea000383ffff */
.L_x_82:
[----:B-1----:R-:W-:-:S07]  /*9c40*/  MOV R0, UR4 ;  /* 0x0000000400007c02 */ /* 0x002fce0008000f00 */
.L_x_187:
[----:B-1----:R1:W2:Y:S02]  /*9c50*/  SYNCS.PHASECHK.TRANS64.TRYWAIT P0, [R0+URZ], R2 ;  /* 0x00000002000075a7 */ /* 0x0022a400080011ff */
[----:B--2---:R-:W-:Y:S05]  /*9c60*/  @!P0 NANOSLEEP.SYNCS 0x989680 ;  /* 0x009896800000895d */ /* 0x004fea0003900000 */
[----:B------:R-:W2:Y:S02]  /*9c70*/  @!P0 SYNCS.PHASECHK.TRANS64 P0, [R0+URZ], R2 ;  /* 0x00000002000085a7 */ /* 0x000ea400080010ff */
[----:B--2---:R-:W-:Y:S05]  /*9c80*/  @!P0 BRA `(.L_x_187) ;  /* 0xfffffffc00f08947 */ /* 0x004fea000383ffff */
[----:B------:R-:W-:Y:S05]  /*9c90*/  BRA `(.L_x_188) ;  /* 0xffffffa800247947 */ /* 0x000fea000383ffff */
.L_x_83:
[----:B------:R-:W-:-:S07]  /*9ca0*/  MOV R0, UR5 ;  /* 0x0000000500007c02 */ /* 0x000fce0008000f00 */
.L_x_189:
[----:B-1----:R1:W2:Y:S02]  /*9cb0*/  SYNCS.PHASECHK.TRANS64.TRYWAIT P0, [R0+URZ], R3 ;  /* 0x00000003000075a7 */ /* 0x0022a400080011ff */
[----:B--2---:R-:W-:Y:S05]  /*9cc0*/  @!P0 NANOSLEEP.SYNCS 0x989680 ;  /* 0x009896800000895d */ /* 0x004fea0003900000 */
[----:B------:R-:W2:Y:S02]  /*9cd0*/  @!P0 SYNCS.PHASECHK.TRANS64 P0, [R0+URZ], R3 ;  /* 0x00000003000085a7 */ /* 0x000ea400080010ff */
[----:B--2---:R-:W-:Y:S05]  /*9ce0*/  @!P0 BRA `(.L_x_189) ;  /* 0xfffffffc00f08947 */ /* 0x004fea000383ffff */
[----:B------:R-:W-:Y:S05]  /*9cf0*/  BRA `(.L_x_190) ;  /* 0xffffffa800307947 */ /* 0x000fea000383ffff */
.L_x_84:
[----:B------:R-:W-:-:S07]  /*9d00*/  MOV R0, UR5 ;  /* 0x0000000500007c02 */ /* 0x000fce0008000f00 */
.L_x_191:
[----:B-1----:R1:W2:Y:S02]  /*9d10*/  SYNCS.PHASECHK.TRANS64.TRYWAIT P0, [R0+URZ], R3 ;  /* 0x00000003000075a7 */ /* 0x0022a400080011ff */
[----:B--2---:R-:W-:Y:S05]  /*9d20*/  @!P0 NANOSLEEP.SYNCS 0x989680 ;  /* 0x009896800000895d */ /* 0x004fea0003900000 */
[----:B------:R-:W2:Y:S02]  /*9d30*/  @!P0 SYNCS.PHASECHK.TRANS64 P0, [R0+URZ], R3 ;  /* 0x00000003000085a7 */ /* 0x000ea400080010ff */
[----:B--2---:R-:W-:Y:S05]  /*9d40*/  @!P0 BRA `(.L_x_191) ;  /* 0xfffffffc00f08947 */ /* 0x004fea000383ffff */
[----:B------:R-:W-:Y:S05]  /*9d50*/  BRA `(.L_x_192) ;  /* 0xffffffa8003c7947 */ /* 0x000fea000383ffff */
.L_x_87:
[----:B------:R-:W-:-:S07]  /*9d60*/  MOV R0, UR26 ;  /* 0x0000001a00007c02 */ /* 0x000fce0008000f00 */
.L_x_193:
[----:B-1----:R1:W2:Y:S02]  /*9d70*/  SYNCS.PHASECHK.TRANS64.TRYWAIT P1, [R0+URZ+0x160], R2 ;  /* 0x00016002000075a7 */ /* 0x0022a400080211ff */
[----:B--2---:R-:W-:Y:S05]  /*9d80*/  @!P1 NANOSLEEP.SYNCS 0x989680 ;  /* 0x009896800000995d */ /* 0x004fea0003900000 */
[----:B------:R-:W2:Y:S02]  /*9d90*/  @!P1 SYNCS.PHASECHK.TRANS64 P1, [R0+URZ+0x160], R2 ;  /* 0x00016002000095a7 */ /* 0x000ea400080210ff */
[----:B--2---:R-:W-:Y:S05]  /*9da0*/  @!P1 BRA `(.L_x_193) ;  /* 0xfffffffc00f09947 */ /* 0x004fea000383ffff */
[----:B------:R-:W-:Y:S05]  /*9db0*/  BRA `(.L_x_194) ;  /* 0xffffffa800887947 */ /* 0x000fea000383ffff */
.L_x_92:
[----:B--2---:R2:W3:Y:S02]  /*9dc0*/  SYNCS.PHASECHK.TRANS64.TRYWAIT P0, [R12+URZ+0xe0], R0 ;  /* 0x0000e0000c0075a7 */ /* 0x0044e400080011ff */
[----:B---3--:R-:W-:Y:S05]  /*9dd0*/  @!P0 NANOSLEEP.SYNCS 0x989680 ;  /* 0x009896800000895d */ /* 0x008fea0003900000 */
[----:B------:R-:W3:Y:S02]  /*9de0*/  @!P0 SYNCS.PHASECHK.TRANS64 P0, [R12+URZ+0xe0], R0 ;  /* 0x0000e0000c0085a7 */ /* 0x000ee400080010ff */
[----:B---3--:R-:W-:Y:S05]  /*9df0*/  @!P0 BRA `(.L_x_92) ;  /* 0xfffffffc00f08947 */ /* 0x008fea000383ffff */
[----:B------:R-:W-:Y:S05]  /*9e00*/  BRA `(.L_x_195) ;  /* 0xffffffac00c07947 */ /* 0x000fea000383ffff */
.L_x_95:
[----:B--2---:R-:W-:Y:S07]  /*9e10*/  MOV R0, UR21 ;  /* 0x0000001500007c02 */ /* 0x004fee0008000f00 */
.L_x_196:
[----:B--2---:R2:W3:Y:S02]  /*9e20*/  SYNCS.PHASECHK.TRANS64.TRYWAIT P2, [R0+URZ+0xd8], R6 ;  /* 0x0000d806000075a7 */ /* 0x0044e400080411ff */
[----:B---3--:R-:W-:Y:S05]  /*9e30*/  @!P2 NANOSLEEP.SYNCS 0x989680 ;  /* 0x009896800000a95d */ /* 0x008fea0003900000 */
[----:B------:R-:W3:Y:S02]  /*9e40*/  @!P2 SYNCS.PHASECHK.TRANS64 P2, [R0+URZ+0xd8], R6 ;  /* 0x0000d8060000a5a7 */ /* 0x000ee400080410ff */
[----:B---3--:R-:W-:Y:S05]  /*9e50*/  @!P2 BRA `(.L_x_196) ;  /* 0xfffffffc00f0a947 */ /* 0x008fea000383ffff */
[----:B------:R-:W-:Y:S05]  /*9e60*/  BRA `(.L_x_94) ;  /* 0xffffffb400287947 */ /* 0x000fea000383ffff */
.L_x_98:
[----:B------:R-:W-:Y:S07]  /*9e70*/  MOV R0, UR21 ;  /* 0x0000001500007c02 */ /* 0x000fee0008000f00 */
.L_x_197:
[----:B--2---:R2:W3:Y:S02]  /*9e80*/  SYNCS.PHASECHK.TRANS64.TRYWAIT P0, [R0+URZ+0xb0], R9 ;  /* 0x0000b009000075a7 */ /* 0x0044e400080011ff */
[----:B---3--:R-:W-:Y:S05]  /*9e90*/  @!P0 NANOSLEEP.SYNCS 0x989680 ;  /* 0x009896800000895d */ /* 0x008fea0003900000 */
[----:B------:R-:W3:Y:S02]  /*9ea0*/  @!P0 SYNCS.PHASECHK.TRANS64 P0, [R0+URZ+0xb0], R9 ;  /* 0x0000b009000085a7 */ /* 0x000ee400080010ff */
[----:B---3--:R-:W-:Y:S05]  /*9eb0*/  @!P0 BRA `(.L_x_197) ;  /* 0xfffffffc00f08947 */ /* 0x008fea000383ffff */
[----:B------:R-:W-:Y:S05]  /*9ec0*/  BRA `(.L_x_198) ;  /* 0xffffffb400847947 */ /* 0x000fea000383ffff */
.L_x_99:
[----:B------:R-:W-:Y:S07]  /*9ed0*/  MOV R0, UR21 ;  /* 0x0000001500007c02 */ /* 0x000fee0008000f00 */
.L_x_199:
[----:B--2---:R2:W3:Y:S02]  /*9ee0*/  SYNCS.PHASECHK.TRANS64.TRYWAIT P0, [R0+URZ+0xb8], R9 ;  /* 0x0000b809000075a7 */ /* 0x0044e400080011ff */
[----:B---3--:R-:W-:Y:S05]  /*9ef0*/  @!P0 NANOSLEEP.SYNCS 0x989680 ;  /* 0x009896800000895d */ /* 0x008fea0003900000 */
[----:B------:R-:W3:Y:S02]  /*9f00*/  @!P0 SYNCS.PHASECHK.TRANS64 P0, [R0+URZ+0xb8], R9 ;  /* 0x0000b809000085a7 */ /* 0x000ee400080010ff */
[----:B---3--:R-:W-:Y:S05]  /*9f10*/  @!P0 BRA `(.L_x_199) ;  /* 0xfffffffc00f08947 */ /* 0x008fea000383ffff */
[----:B------:R-:W-:Y:S05]  /*9f20*/  BRA `(.L_x_200) ;  /* 0xffffffb400bc7947 */ /* 0x000fea000383ffff */
.L_x_100:
[----:B------:R-:W-:Y:S07]  /*9f30*/  MOV R0, UR21 ;  /* 0x0000001500007c02 */ /* 0x000fee0008000f00 */
.L_x_201:
[----:B--2---:R2:W3:Y:S02]  /*9f40*/  SYNCS.PHASECHK.TRANS64.TRYWAIT P0, [R0+URZ+0xc0], R9 ;  /* 0x0000c009000075a7 */ /* 0x0044e400080011ff */
[----:B---3--:R-:W-:Y:S05]  /*9f50*/  @!P0 NANOSLEEP.SYNCS 0x989680 ;  /* 0x009896800000895d */ /* 0x008fea0003900000 */
[----:B------:R-:W3:Y:S02]  /*9f60*/  @!P0 SYNCS.PHASECHK.TRANS64 P0, [R0+URZ+0xc0], R9 ;  /* 0x0000c009000085a7 */ /* 0x000ee400080010ff */
[----:B---3--:R-:W-:Y:S05]  /*9f70*/  @!P0 BRA `(.L_x_201) ;  /* 0xfffffffc00f08947 */ /* 0x008fea000383ffff */
[----:B------:R-:W-:Y:S05]  /*9f80*/  BRA `(.L_x_202) ;  /* 0xffffffb800007947 */ /* 0x000fea000383ffff */
.L_x_101:
[----:B------:R-:W-:Y:S07]  /*9f90*/  MOV R0, UR21 ;  /* 0x0000001500007c02 */ /* 0x000fee0008000f00 */
.L_x_203:
[----:B--2---:R2:W3:Y:S02]  /*9fa0*/  SYNCS.PHASECHK.TRANS64.TRYWAIT P0, [R0+URZ+0xc8], R9 ;  /* 0x0000c809000075a7 */ /* 0x0044e400080011ff */
[----:B---3--:R-:W-:Y:S05]  /*9fb0*/  @!P0 NANOSLEEP.SYNCS 0x989680 ;  /* 0x009896800000895d */ /* 0x008fea0003900000 */
[----:B------:R-:W3:Y:S02]  /*9fc0*/  @!P0 SYNCS.PHASECHK.TRANS64 P0, [R0+URZ+0xc8], R9 ;  /* 0x0000c809000085a7 */ /* 0x000ee400080010ff */
[----:B---3--:R-:W-:Y:S05]  /*9fd0*/  @!P0 BRA `(.L_x_203) ;  /* 0xfffffffc00f08947 */ /* 0x008fea000383ffff */
[----:B------:R-:W-:Y:S05]  /*9fe0*/  BRA `(.L_x_204) ;  /* 0xffffffb800407947 */ /* 0x000fea000383ffff */
.L_x_103:
[----:B------:R-:W-:-:S07]  /*9ff0*/  MOV R0, UR21 ;  /* 0x0000001500007c02 */ /* 0x000fce0008000f00 */
.L_x_205:
[----:B---3--:R3:W4:Y:S02]  /*a000*/  SYNCS.PHASECHK.TRANS64.TRYWAIT P0, [R0+URZ+0xb0], R2 ;  /* 0x0000b002000075a7 */ /* 0x00872400080011ff */
[----:B----4-:R-:W-:Y:S05]  /*a010*/  @!P0 NANOSLEEP.SYNCS 0x989680 ;  /* 0x009896800000895d */ /* 0x010fea0003900000 */
[----:B------:R-:W4:Y:S02]  /*a020*/  @!P0 SYNCS.PHASECHK.TRANS64 P0, [R0+URZ+0xb0], R2 ;  /* 0x0000b002000085a7 */ /* 0x000f2400080010ff */
[----:B----4-:R-:W-:Y:S05]  /*a030*/  @!P0 BRA `(.L_x_205) ;  /* 0xfffffffc00f08947 */ /* 0x010fea000383ffff */
[----:B------:R-:W-:Y:S05]  /*a040*/  BRA `(.L_x_206) ;  /* 0xffffffb800b87947 */ /* 0x000fea000383ffff */
.L_x_104:
[----:B---3--:R-:W-:-:S07]  /*a050*/  MOV R0, UR21 ;  /* 0x0000001500007c02 */ /* 0x008fce0008000f00 */
.L_x_207:
[----:B---3--:R3:W4:Y:S02]  /*a060*/  SYNCS.PHASECHK.TRANS64.TRYWAIT P0, [R0+URZ+0xb8], R2 ;  /* 0x0000b802000075a7 */ /* 0x00872400080011ff */
[----:B----4-:R-:W-:Y:S05]  /*a070*/  @!P0 NANOSLEEP.SYNCS 0x989680 ;  /* 0x009896800000895d */ /* 0x010fea0003900000 */
[----:B------:R-:W4:Y:S02]  /*a080*/  @!P0 SYNCS.PHASECHK.TRANS64 P0, [R0+URZ+0xb8], R2 ;  /* 0x0000b802000085a7 */ /* 0x000f2400080010ff */
[----:B----4-:R-:W-:Y:S05]  /*a090*/  @!P0 BRA `(.L_x_207) ;  /* 0xfffffffc00f08947 */ /* 0x010fea000383ffff */
[----:B------:R-:W-:Y:S05]  /*a0a0*/  BRA `(.L_x_208) ;  /* 0xffffffb800a87947 */ /* 0x000fea000383ffff */
.L_x_105:
[----:B---3--:R-:W-:-:S07]  /*a0b0*/  MOV R0, UR21 ;  /* 0x0000001500007c02 */ /* 0x008fce0008000f00 */
.L_x_209:
[----:B---3--:R3:W4:Y:S02]  /*a0c0*/  SYNCS.PHASECHK.TRANS64.TRYWAIT P0, [R0+URZ+0xc0], R2 ;  /* 0x0000c002000075a7 */ /* 0x00872400080011ff */
[----:B----4-:R-:W-:Y:S05]  /*a0d0*/  @!P0 NANOSLEEP.SYNCS 0x989680 ;  /* 0x009896800000895d */ /* 0x010fea0003900000 */
[----:B------:R-:W4:Y:S02]  /*a0e0*/  @!P0 SYNCS.PHASECHK.TRANS64 P0, [R0+URZ+0xc0], R2 ;  /* 0x0000c002000085a7 */ /* 0x000f2400080010ff */
[----:B----4-:R-:W-:Y:S05]  /*a0f0*/  @!P0 BRA `(.L_x_209) ;  /* 0xfffffffc00f08947 */ /* 0x010fea000383ffff */
[----:B------:R-:W-:Y:S05]  /*a100*/  BRA `(.L_x_210) ;  /* 0xffffffb800987947 */ /* 0x000fea000383ffff */
.L_x_107:
[----:B--2---:R2:W3:Y:S02]  /*a110*/  SYNCS.PHASECHK.TRANS64.TRYWAIT P0, [R3+URZ+0xe0], R0 ;  /* 0x0000e000030075a7 */ /* 0x0044e400080011ff */
[----:B---3--:R-:W-:Y:S05]  /*a120*/  @!P0 NANOSLEEP.SYNCS 0x989680 ;  /* 0x009896800000895d */ /* 0x008fea0003900000 */
[----:B------:R-:W3:Y:S02]  /*a130*/  @!P0 SYNCS.PHASECHK.TRANS64 P0, [R3+URZ+0xe0], R0 ;  /* 0x0000e000030085a7 */ /* 0x000ee400080010ff */
[----:B---3--:R-:W-:Y:S05]  /*a140*/  @!P0 BRA `(.L_x_107) ;  /* 0xfffffffc00f08947 */ /* 0x008fea000383ffff */
[----:B------:R-:W-:Y:S05]  /*a150*/  BRA `(.L_x_211) ;  /* 0xffffffbc005c7947 */ /* 0x000fea000383ffff */
.L_x_118:
[----:B-1----:R-:W-:Y:S04]  /*a160*/  MOV R2, UR44 ;  /* 0x0000002c00027c02 */ /* 0x002fe80008000f00 */
[----:B------:R1:W2:Y:S03]  /*a170*/  SYNCS.PHASECHK.TRANS64.TRYWAIT P0, [R2+URZ+0x90], R3 ;  /* 0x00009003020075a7 */ /* 0x0002a600080011ff */
[----:B--2---:R-:W-:Y:S05]  /*a180*/  @!P0 NANOSLEEP.SYNCS 0x989680 ;  /* 0x009896800000895d */ /* 0x004fea0003900000 */
[----:B------:R-:W2:Y:S02]  /*a190*/  @!P0 SYNCS.PHASECHK.TRANS64 P0, [R2+URZ+0x90], R3 ;  /* 0x00009003020085a7 */ /* 0x000ea400080010ff */
[----:B--2---:R-:W-:Y:S05]  /*a1a0*/  @!P0 BRA `(.L_x_118) ;  /* 0xfffffffc00ec8947 */ /* 0x004fea000383ffff */
[----:B------:R-:W-:Y:S05]  /*a1b0*/  BRA `(.L_x_117) ;  /* 0xffffffc800b07947 */ /* 0x000fea000383ffff */
.L_x_120:
[----:B-1----:R1:W3:Y:S02]  /*a1c0*/  SYNCS.PHASECHK.TRANS64.TRYWAIT P1, [R73+URZ+0x100], R0 ;  /* 0x00010000490075a7 */ /* 0x0022e400080211ff */
[----:B---3--:R-:W-:Y:S05]  /*a1d0*/  @!P1 NANOSLEEP.SYNCS 0x989680 ;  /* 0x009896800000995d */ /* 0x008fea0003900000 */
[----:B------:R-:W3:Y:S02]  /*a1e0*/  @!P1 SYNCS.PHASECHK.TRANS64 P1, [R73+URZ+0x100], R0 ;  /* 0x00010000490095a7 */ /* 0x000ee400080210ff */
[----:B---3--:R-:W-:Y:S05]  /*a1f0*/  @!P1 BRA `(.L_x_120) ;  /* 0xfffffffc00f09947 */ /* 0x008fea000383ffff */
[----:B------:R-:W-:Y:S05]  /*a200*/  BRA `(.L_x_119) ;  /* 0xffffffc800d87947 */ /* 0x000fea000383ffff */
.L_x_129:
[----:B-1----:R1:W3:Y:S02]  /*a210*/  SYNCS.PHASECHK.TRANS64.TRYWAIT P0, [R2+URZ+0x90], R0 ;  /* 0x00009000020075a7 */ /* 0x0022e400080011ff */
[----:B---3--:R-:W-:Y:S05]  /*a220*/  @!P0 NANOSLEEP.SYNCS 0x989680 ;  /* 0x009896800000895d */ /* 0x008fea0003900000 */
[----:B------:R-:W3:Y:S02]  /*a230*/  @!P0 SYNCS.PHASECHK.TRANS64 P0, [R2+URZ+0x90], R0 ;  /* 0x00009000020085a7 */ /* 0x000ee400080010ff */
[----:B---3--:R-:W-:Y:S05]  /*a240*/  @!P0 BRA `(.L_x_129) ;  /* 0xfffffffc00f08947 */ /* 0x008fea000383ffff */
[----:B------:R-:W-:Y:S05]  /*a250*/  BRA `(.L_x_128) ;  /* 0xffffffd000f47947 */ /* 0x000fea000383ffff */
.L_x_137:
[----:B-1----:R1:W3:Y:S02]  /*a260*/  SYNCS.PHASECHK.TRANS64.TRYWAIT P0, [R6+URZ+0x90], R5 ;  /* 0x00009005060075a7 */ /* 0x0022e400080011ff */
[----:B---3--:R-:W-:Y:S05]  /*a270*/  @!P0 NANOSLEEP.SYNCS 0x989680 ;  /* 0x009896800000895d */ /* 0x008fea0003900000 */
[----:B------:R-:W3:Y:S02]  /*a280*/  @!P0 SYNCS.PHASECHK.TRANS64 P0, [R6+URZ+0x90], R5 ;  /* 0x00009005060085a7 */ /* 0x000ee400080010ff */
[----:B---3--:R-:W-:Y:S05]  /*a290*/  @!P0 BRA `(.L_x_137) ;  /* 0xfffffffc00f08947 */ /* 0x008fea000383ffff */
[----:B------:R-:W-:Y:S05]  /*a2a0*/  BRA `(.L_x_136) ;  /* 0xffffffdc00347947 */ /* 0x000fea000383ffff */
.L_x_145:
[----:B-1----:R1:W3:Y:S02]  /*a2b0*/  SYNCS.PHASECHK.TRANS64.TRYWAIT P0, [R0+URZ+0x90], R5 ;  /* 0x00009005000075a7 */ /* 0x0022e400080011ff */
[----:B---3--:R-:W-:Y:S05]  /*a2c0*/  @!P0 NANOSLEEP.SYNCS 0x989680 ;  /* 0x009896800000895d */ /* 0x008fea0003900000 */
[----:B------:R-:W3:Y:S02]  /*a2d0*/  @!P0 SYNCS.PHASECHK.TRANS64 P0, [R0+URZ+0x90], R5 ;  /* 0x00009005000085a7 */ /* 0x000ee400080010ff */
[----:B---3--:R-:W-:Y:S05]  /*a2e0*/  @!P0 BRA `(.L_x_145) ;  /* 0xfffffffc00f08947 */ /* 0x008fea000383ffff */
[----:B------:R-:W-:Y:S05]  /*a2f0*/  BRA `(.L_x_144) ;  /* 0xffffffe400707947 */ /* 0x000fea000383ffff */
        .weak           $__internal_0_$__cuda_sm10x_tcgen05_guardrail_trap_col_being_dealloced_not_returned_by_alloc
        .type           $__internal_0_$__cuda_sm10x_tcgen05_guardrail_trap_col_being_dealloced_not_returned_by_alloc,@function
        .size           $__internal_0_$__cuda_sm10x_tcgen05_guardrail_trap_col_being_dealloced_not_returned_by_alloc,($__internal_1_$__cuda_sm10x_tcgen05_guardrail_trap_phase_invalid_during_alloc - $__internal_0_$__cuda_sm10x_tcgen05_guardrail_trap_col_being_dealloced_not_returned_by_alloc)
$__internal_0_$__cuda_sm10x_tcgen05_guardrail_trap_col_being_dealloced_not_returned_by_alloc:
[----:B------:R-:W-:Y:S05]  /*a300*/  BPT.TRAP 0x1 ;  /* 0x000000040000795c */ /* 0x000fea0000300000 */
[----:B------:R-:W-:-:S04]  /*a310*/  HFMA2 R3, -RZ, RZ, 0, 0 ;  /* 0x00000000ff037431 */ /* 0x000fc800000001ff */
[----:B------:R-:W-:Y:S05]  /*a320*/  RET.REL.NODEC R2 `(_ZN7cutlass13device_kernelINS_4gemm6kernel13GemmUniversalIN4cute5tupleIJiiiiEEENS1_10collective13CollectiveMmaINS1_35MainloopSm100TmaUmmaWarpSpecializedILi9ELi2ELi4ENS5_IJNS4_1CILi4EEENSA_ILi2EEENSA_ILi1EEEEEEEENS5_IJNSA_ILi256EEENSA_ILi64EEENSA_ILi32EEEEEENS_10tfloat32_tENS5_IJlSD_lEEESK_SL_NS4_8TiledMMAINS4_8MMA_AtomIJNS4_23SM100_MMA_TF32_2x1SM_SSISK_SK_fLi256ELi64ELNS4_4UMMA5MajorE0ELSQ_0ELNSP_7ScaleInE0ELSR_0EEEEEENS4_6LayoutINS5_IJSD_SD_SD_EEENS5_IJNSA_ILi0EEESW_SW_EEEEENS5_IJNS4_10UnderscoreESZ_SZ_EEEEENS4_28SM100_TMA_2SM_LOAD_MULTICASTENS4_14ComposedLayoutINS4_7SwizzleILi3ELi4ELi3EEENS4_18smem_ptr_flag_bitsILi32EEENSU_INS5_IJNSA_ILi8EEESI_EEENS5_IJSI_SD_EEEEEEEvNS4_8identityES12_S1C_vS1D_EENS_8epilogue10collective18CollectiveEpilogueINS1F_23Sm100TmaWarpSpecializedILi4ELi2ELi16ELb1ELb0EEEJNS5_IJNSA_ILi128EEESH_SI_EEENS5_IJNSU_IS1K_SD_EENSU_INSA_ILi16EEESD_EEEEESK_SL_SK_SL_NS1F_6fusion15FusionCallbacksIS1J_NS1Q_17LinearCombinationISK_fSK_fLNS_15FloatRoundStyleE2EEES1L_S1P_JEEENS4_5SM1004TMEM4LOAD26SM100_TMEM_LOAD_32dp32b16xENS4_13SM90_TMA_LOADENS13_INS14_ILi2ELi4ELi3EEES17_NSU_INS5_IJS18_S1N_EEENS5_IJS1N_SD_EEEEEEENS4_39AutoVectorizingCopyWithAssumedAlignmentILi128EEENS4_14SM90_TMA_STOREES25_S27_S27_EEEvvEEEEvNT_6ParamsE) ;  /* 0xffffff5c02347950 */ /* 0x000fea0003c3ffff */
        .weak           $__internal_1_$__cuda_sm10x_tcgen05_guardrail_trap_phase_invalid_during_alloc
        .type           $__internal_1_$__cuda_sm10x_tcgen05_guardrail_trap_phase_invalid_during_alloc,@function
        .size           $__internal_1_$__cuda_sm10x_tcgen05_guardrail_trap_phase_invalid_during_alloc,($__internal_2_$__cuda_sm10x_tcgen05_guardrail_trap_unallocated_columns_being_dealloced - $__internal_1_$__cuda_sm10x_tcgen05_guardrail_trap_phase_invalid_during_alloc)
$__internal_1_$__cuda_sm10x_tcgen05_guardrail_trap_phase_invalid_during_alloc:
[----:B------:R-:W-:Y:S05]  /*a330*/  BPT.TRAP 0x1 ;  /* 0x000000040000795c */ /* 0x000fea0000300000 */
[----:B------:R-:W-:-:S04]  /*a340*/  MOV R5, 0x0 ;  /* 0x0000000000057802 */ /* 0x000fc80000000f00 */
[----:B------:R-:W-:Y:S05]  /*a350*/  RET.REL.NODEC R4 `(_ZN7cutlass13device_kernelINS_4gemm6kernel13GemmUniversalIN4cute5tupleIJiiiiEEENS1_10collective13CollectiveMmaINS1_35MainloopSm100TmaUmmaWarpSpecializedILi9ELi2ELi4ENS5_IJNS4_1CILi4EEENSA_ILi2EEENSA_ILi1EEEEEEEENS5_IJNSA_ILi256EEENSA_ILi64EEENSA_ILi32EEEEEENS_10tfloat32_tENS5_IJlSD_lEEESK_SL_NS4_8TiledMMAINS4_8MMA_AtomIJNS4_23SM100_MMA_TF32_2x1SM_SSISK_SK_fLi256ELi64ELNS4_4UMMA5MajorE0ELSQ_0ELNSP_7ScaleInE0ELSR_0EEEEEENS4_6LayoutINS5_IJSD_SD_SD_EEENS5_IJNSA_ILi0EEESW_SW_EEEEENS5_IJNS4_10UnderscoreESZ_SZ_EEEEENS4_28SM100_TMA_2SM_LOAD_MULTICASTENS4_14ComposedLayoutINS4_7SwizzleILi3ELi4ELi3EEENS4_18smem_ptr_flag_bitsILi32EEENSU_INS5_IJNSA_ILi8EEESI_EEENS5_IJSI_SD_EEEEEEEvNS4_8identityES12_S1C_vS1D_EENS_8epilogue10collective18CollectiveEpilogueINS1F_23Sm100TmaWarpSpecializedILi4ELi2ELi16ELb1ELb0EEEJNS5_IJNSA_ILi128EEESH_SI_EEENS5_IJNSU_IS1K_SD_EENSU_INSA_ILi16EEESD_EEEEESK_SL_SK_SL_NS1F_6fusion15FusionCallbacksIS1J_NS1Q_17LinearCombinationISK_fSK_fLNS_15FloatRoundStyleE2EEES1L_S1P_JEEENS4_5SM1004TMEM4LOAD26SM100_TMEM_LOAD_32dp32b16xENS4_13SM90_TMA_LOADENS13_INS14_ILi2ELi4ELi3EEES17_NSU_INS5_IJS18_S1N_EEENS5_IJS1N_SD_EEEEEEENS4_39AutoVectorizingCopyWithAssumedAlignmentILi128EEENS4_14SM90_TMA_STOREES25_S27_S27_EEEvvEEEEvNT_6ParamsE) ;  /* 0xffffff5c04287950 */ /* 0x000fea0003c3ffff */
        .weak           $__internal_2_$__cuda_sm10x_tcgen05_guardrail_trap_unallocated_columns_being_dealloced
        .type           $__internal_2_$__cuda_sm10x_tcgen05_guardrail_trap_unallocated_columns_being_dealloced,@function
        .size           $__internal_2_$__cuda_sm10x_tcgen05_guardrail_trap_unallocated_columns_being_dealloced,(.L_x_213 - $__internal_2_$__cuda_sm10x_tcgen05_guardrail_trap_unallocated_columns_being_dealloced)
$__internal_2_$__cuda_sm10x_tcgen05_guardrail_trap_unallocated_columns_being_dealloced:
[----:B------:R-:W-:Y:S05]  /*a360*/  BPT.TRAP 0x1 ;  /* 0x000000040000795c */ /* 0x000fea0000300000 */
[----:B------:R-:W-:-:S04]  /*a370*/  HFMA2 R3, -RZ, RZ, 0, 0 ;  /* 0x00000000ff037431 */ /* 0x000fc800000001ff */
[----:B------:R-:W-:Y:S05]  /*a380*/  RET.REL.NODEC R2 `(_ZN7cutlass13device_kernelINS_4gemm6kernel13GemmUniversalIN4cute5tupleIJiiiiEEENS1_10collective13CollectiveMmaINS1_35MainloopSm100TmaUmmaWarpSpecializedILi9ELi2ELi4ENS5_IJNS4_1CILi4EEENSA_ILi2EEENSA_ILi1EEEEEEEENS5_IJNSA_ILi256EEENSA_ILi64EEENSA_ILi32EEEEEENS_10tfloat32_tENS5_IJlSD_lEEESK_SL_NS4_8TiledMMAINS4_8MMA_AtomIJNS4_23SM100_MMA_TF32_2x1SM_SSISK_SK_fLi256ELi64ELNS4_4UMMA5MajorE0ELSQ_0ELNSP_7ScaleInE0ELSR_0EEEEEENS4_6LayoutINS5_IJSD_SD_SD_EEENS5_IJNSA_ILi0EEESW_SW_EEEEENS5_IJNS4_10UnderscoreESZ_SZ_EEEEENS4_28SM100_TMA_2SM_LOAD_MULTICASTENS4_14ComposedLayoutINS4_7SwizzleILi3ELi4ELi3EEENS4_18smem_ptr_flag_bitsILi32EEENSU_INS5_IJNSA_ILi8EEESI_EEENS5_IJSI_SD_EEEEEEEvNS4_8identityES12_S1C_vS1D_EENS_8epilogue10collective18CollectiveEpilogueINS1F_23Sm100TmaWarpSpecializedILi4ELi2ELi16ELb1ELb0EEEJNS5_IJNSA_ILi128EEESH_SI_EEENS5_IJNSU_IS1K_SD_EENSU_INSA_ILi16EEESD_EEEEESK_SL_SK_SL_NS1F_6fusion15FusionCallbacksIS1J_NS1Q_17LinearCombinationISK_fSK_fLNS_15FloatRoundStyleE2EEES1L_S1P_JEEENS4_5SM1004TMEM4LOAD26SM100_TMEM_LOAD_32dp32b16xENS4_13SM90_TMA_LOADENS13_INS14_ILi2ELi4ELi3EEES17_NSU_INS5_IJS18_S1N_EEENS5_IJS1N_SD_EEEEEEENS4_39AutoVectorizingCopyWithAssumedAlignmentILi128EEENS4_14SM90_TMA_STOREES25_S27_S27_EEEvvEEEEvNT_6ParamsE) ;  /* 0xffffff5c021c7950 */ /* 0x000fea0003c3ffff */
.L_x_212:
[----:B------:R-:W-:-:S00]  /*a390*/  BRA `(.L_x_212) ;  /* 0xfffffffc00fc7947 */ /* 0x000fc0000383ffff */
[----:B------:R-:W-:-:S00]  /*a3a0*/  NOP ;  /* 0x0000000000007918 */ /* 0x000fc00000000000 */
        /* <DEDUP_REMOVED lines=13> */
.L_x_213:


//--------------------- .nv.global.init           --------------------------
	.section	.nv.global.init,"aw",@progbits
.nv.global.init:
	.type		$str$27,@object
	.size		$str$27,($str$28 - $str$27)
$str$27:
        /*0000*/ 	.byte	0x28, 0x61, 0x64, 0x64, 0x72, 0x65, 0x73, 0x73, 0x20, 0x26, 0x20, 0x6d, 0x61, 0x73, 0x6b, 0x29
        /*0010*/ 	.byte	0x20, 0x3d, 0x3d, 0x20, 0x30, 0x00
	.type		$str$28,@object
	.size		$str$28,($str$26 - $str$28)
$str$28:
        /*0016*/ 	.byte	0x2f, 0x74, 0x6d, 0x70, 0x2f, 0x63, 0x75, 0x74, 0x6c, 0x61, 0x73, 0x73, 0x5f, 0x73, 0x77, 0x65
        /*0026*/ 	.byte	0x65, 0x70, 0x5f, 0x73, 0x72, 0x63, 0x2f, 0x69, 0x6e, 0x63, 0x6c, 0x75, 0x64, 0x65, 0x2f, 0x63
        /*0036*/ 	.byte	0x75, 0x74, 0x65, 0x2f, 0x70, 0x6f, 0x69, 0x6e, 0x74, 0x65, 0x72, 0x5f, 0x66, 0x6c, 0x61, 0x67
        /*0046*/ 	.byte	0x67, 0x65, 0x64, 0x2e, 0x68, 0x70, 0x70, 0x00
	.type		$str$26,@object
	.size		$str$26,($str$25 - $str$26)
$str$26:
        /*004e*/ 	.byte	0x2f, 0x74, 0x6d, 0x70, 0x2f, 0x63, 0x75, 0x74, 0x6c, 0x61, 0x73, 0x73, 0x5f, 0x73, 0x77, 0x65
        /*005e*/ 	.byte	0x65, 0x70, 0x5f, 0x73, 0x72, 0x63, 0x2f, 0x69, 0x6e, 0x63, 0x6c, 0x75, 0x64, 0x65, 0x2f, 0x63
        /*006e*/ 	.byte	0x75, 0x74, 0x65, 0x2f, 0x61, 0x74, 0x6f, 0x6d, 0x2f, 0x63, 0x6f, 0x70, 0x79, 0x5f, 0x74, 0x72
        /*007e*/ 	.byte	0x61, 0x69, 0x74, 0x73, 0x5f, 0x73, 0x6d, 0x31, 0x30, 0x30, 0x2e, 0x68, 0x70, 0x70, 0x00
	.type		$str$25,@object
	.size		$str$25,(__unnamed_1 - $str$25)
$str$25:
        /*008d*/ 	.byte	0x28, 0x28, 0x75, 0x69, 0x6e, 0x74, 0x33, 0x32, 0x5f, 0x74, 0x28, 0x74, 0x68, 0x72, 0x65, 0x61
        /*009d*/ 	.byte	0x64, 0x49, 0x64, 0x78, 0x2e, 0x78, 0x29, 0x20, 0x2f, 0x20, 0x33, 0x32, 0x29, 0x20, 0x25, 0x20
        /*00ad*/ 	.byte	0x34, 0x29, 0x20, 0x3d, 0x3d, 0x20, 0x28, 0x28, 0x28, 0x74, 0x6d, 0x65, 0x6d, 0x5f, 0x61, 0x64
        /*00bd*/ 	.byte	0x64, 0x72, 0x20, 0x3e, 0x3e, 0x20, 0x31, 0x36, 0x29, 0x20, 0x2f, 0x20, 0x33, 0x32, 0x29, 0x20
        /*00cd*/ 	.byte	0x25, 0x20, 0x34, 0x29, 0x00
	.type		__unnamed_1,@object
	.size		__unnamed_1,(__unnamed_2 - __unnamed_1)
__unnamed_1:
        /*00d2*/ 	.byte	0x61, 0x75, 0x74, 0x6f, 0x20, 0x63, 0x75, 0x74, 0x65, 0x3a, 0x3a, 0x61, 0x73, 0x5f, 0x70, 0x6f
        /* <DEDUP_REMOVED lines=24> */
        /*0262*/ 	.byte	0x32, 0x30, 0x34, 0x38, 0x3e, 0x3e, 0x3e, 0x3e, 0x5d, 0x00
	.type		__unnamed_2,@object
	.size		__unnamed_2,(.L_2 - __unnamed_2)
__unnamed_2:
        /* <DEDUP_REMOVED lines=42> */
        /*050c*/ 	.byte	0x3e, 0x5d, 0x00
.L_2:


//--------------------- .nv.shared._ZN7cutlass13device_kernelINS_4gemm6kernel13GemmUniversalIN4cute5tupleIJiiiiEEENS1_10collective13CollectiveMmaINS1_35MainloopSm100TmaUmmaWarpSpecializedILi9ELi2ELi4ENS5_IJNS4_1CILi4EEENSA_ILi2EEENSA_ILi1EEEEEEEENS5_IJNSA_ILi256EEENSA_ILi64EEENSA_ILi32EEEEEENS_10tfloat32_tENS5_IJlSD_lEEESK_SL_NS4_8TiledMMAINS4_8MMA_AtomIJNS4_23SM100_MMA_TF32_2x1SM_SSISK_SK_fLi256ELi64ELNS4_4UMMA5MajorE0ELSQ_0ELNSP_7ScaleInE0ELSR_0EEEEEENS4_6LayoutINS5_IJSD_SD_SD_EEENS5_IJNSA_ILi0EEESW_SW_EEEEENS5_IJNS4_10UnderscoreESZ_SZ_EEEEENS4_28SM100_TMA_2SM_LOAD_MULTICASTENS4_14ComposedLayoutINS4_7SwizzleILi3ELi4ELi3EEENS4_18smem_ptr_flag_bitsILi32EEENSU_INS5_IJNSA_ILi8EEESI_EEENS5_IJSI_SD_EEEEEEEvNS4_8identityES12_S1C_vS1D_EENS_8epilogue10collective18CollectiveEpilogueINS1F_23Sm100TmaWarpSpecializedILi4ELi2ELi16ELb1ELb0EEEJNS5_IJNSA_ILi128EEESH_SI_EEENS5_IJNSU_IS1K_SD_EENSU_INSA_ILi16EEESD_EEEEESK_SL_SK_SL_NS1F_6fusion15FusionCallbacksIS1J_NS1Q_17LinearCombinationISK_fSK_fLNS_15FloatRoundStyleE2EEES1L_S1P_JEEENS4_5SM1004TMEM4LOAD26SM100_TMEM_LOAD_32dp32b16xENS4_13SM90_TMA_LOADENS13_INS14_ILi2ELi4ELi3EEES17_NSU_INS5_IJS18_S1N_EEENS5_IJS1N_SD_EEEEEEENS4_39AutoVectorizingCopyWithAssumedAlignmentILi128EEENS4_14SM90_TMA_STOREES25_S27_S27_EEEvvEEEEvNT_6ParamsE --------------------------
	.section	.nv.shared._ZN7cutlass13device_kernelINS_4gemm6kernel13GemmUniversalIN4cute5tupleIJiiiiEEENS1_10collective13CollectiveMmaINS1_35MainloopSm100TmaUmmaWarpSpecializedILi9ELi2ELi4ENS5_IJNS4_1CILi4EEENSA_ILi2EEENSA_ILi1EEEEEEEENS5_IJNSA_ILi256EEENSA_ILi64EEENSA_ILi32EEEEEENS_10tfloat32_tENS5_IJlSD_lEEESK_SL_NS4_8TiledMMAINS4_8MMA_AtomIJNS4_23SM100_MMA_TF32_2x1SM_SSISK_SK_fLi256ELi64ELNS4_4UMMA5MajorE0ELSQ_0ELNSP_7ScaleInE0ELSR_0EEEEEENS4_6LayoutINS5_IJSD_SD_SD_EEENS5_IJNSA_ILi0EEESW_SW_EEEEENS5_IJNS4_10UnderscoreESZ_SZ_EEEEENS4_28SM100_TMA_2SM_LOAD_MULTICASTENS4_14ComposedLayoutINS4_7SwizzleILi3ELi4ELi3EEENS4_18smem_ptr_flag_bitsILi32EEENSU_INS5_IJNSA_ILi8EEESI_EEENS5_IJSI_SD_EEEEEEEvNS4_8identityES12_S1C_vS1D_EENS_8epilogue10collective18CollectiveEpilogueINS1F_23Sm100TmaWarpSpecializedILi4ELi2ELi16ELb1ELb0EEEJNS5_IJNSA_ILi128EEESH_SI_EEENS5_IJNSU_IS1K_SD_EENSU_INSA_ILi16EEESD_EEEEESK_SL_SK_SL_NS1F_6fusion15FusionCallbacksIS1J_NS1Q_17LinearCombinationISK_fSK_fLNS_15FloatRoundStyleE2EEES1L_S1P_JEEENS4_5SM1004TMEM4LOAD26SM100_TMEM_LOAD_32dp32b16xENS4_13SM90_TMA_LOADENS13_INS14_ILi2ELi4ELi3EEES17_NSU_INS5_IJS18_S1N_EEENS5_IJS1N_SD_EEEEEEENS4_39AutoVectorizingCopyWithAssumedAlignmentILi128EEENS4_14SM90_TMA_STOREES25_S27_S27_EEEvvEEEEvNT_6ParamsE,"aw",@nobits
	.sectionflags	@""
	.align	16
	.zero		1024


//--------------------- .nv.shared.reserved.0     --------------------------
	.section	.nv.shared.reserved.0,"aw",@nobits
	.weak		__nv_reservedSMEM_offset_0_alias
	.size		__nv_reservedSMEM_offset_0_alias, 0, 64
	.other		__nv_reservedSMEM_offset_0_alias,@"STO_CUDA_RESERVED_SHARED STV_DEFAULT"
__nv_reservedSMEM_offset_0_alias:
	.zero		0
.nv.shared.reserved.0:
	.zero		64
	.weak		__nv_reservedSMEM_tcgen05_partition
	.type		__nv_reservedSMEM_tcgen05_partition,@object
	.size		__nv_reservedSMEM_tcgen05_partition,(.L_0 - __nv_reservedSMEM_tcgen05_partition)
__nv_reservedSMEM_tcgen05_partition:
	.zero		32
.L_0:


//--------------------- .nv.global                --------------------------
	.section	.nv.global,"aw",@nobits
.nv.global:
	.type		_ZN40_INTERNAL_c4d4a5d2_4_k_cu_a80866b1_185084cute1_E,@object
	.size		_ZN40_INTERNAL_c4d4a5d2_4_k_cu_a80866b1_185084cute1_E,(_ZN40_INTERNAL_c4d4a5d2_4_k_cu_a80866b1_185084cuda3std3__45__cpo6cbeginE - _ZN40_INTERNAL_c4d4a5d2_4_k_cu_a80866b1_185084cute1_E)
_ZN40_INTERNAL_c4d4a5d2_4_k_cu_a80866b1_185084cute1_E:
	.zero		1
	.type		_ZN40_INTERNAL_c4d4a5d2_4_k_cu_a80866b1_185084cuda3std3__45__cpo6cbeginE,@object
	.size		_ZN40_INTERNAL_c4d4a5d2_4_k_cu_a80866b1_185084cuda3std3__45__cpo6cbeginE,(_ZN40_INTERNAL_c4d4a5d2_4_k_cu_a80866b1_185084cuda3std3__48in_placeE - _ZN40_INTERNAL_c4d4a5d2_4_k_cu_a80866b1_185084cuda3std3__45__cpo6cbeginE)
_ZN40_INTERNAL_c4d4a5d2_4_k_cu_a80866b1_185084cuda3std3__45__cpo6cbeginE:
	.zero		1
	.type		_ZN40_INTERNAL_c4d4a5d2_4_k_cu_a80866b1_185084cuda3std3__48in_placeE,@object
	.size		_ZN40_INTERNAL_c4d4a5d2_4_k_cu_a80866b1_185084cuda3std3__48in_placeE,(_ZN40_INTERNAL_c4d4a5d2_4_k_cu_a80866b1_185084cuda3std6ranges3__45__cpo9iter_moveE - _ZN40_INTERNAL_c4d4a5d2_4_k_cu_a80866b1_185084cuda3std3__48in_placeE)
_ZN40_INTERNAL_c4d4a5d2_4_k_cu_a80866b1_185084cuda3std3__48in_placeE:
	.zero		1
	.type		_ZN40_INTERNAL_c4d4a5d2_4_k_cu_a80866b1_185084cuda3std6ranges3__45__cpo9iter_moveE,@object
	.size		_ZN40_INTERNAL_c4d4a5d2_4_k_cu_a80866b1_185084cuda3std6ranges3__45__cpo9iter_moveE,(_ZN40_INTERNAL_c4d4a5d2_4_k_cu_a80866b1_185084cuda3std3__45__cpo5beginE - _ZN40_INTERNAL_c4d4a5d2_4_k_cu_a80866b1_185084cuda3std6ranges3__45__cpo9iter_moveE)
_ZN40_INTERNAL_c4d4a5d2_4_k_cu_a80866b1_185084cuda3std6ranges3__45__cpo9iter_moveE:
	.zero		1
	.type		_ZN40_INTERNAL_c4d4a5d2_4_k_cu_a80866b1_185084cuda3std3__45__cpo5beginE,@object
	.size		_ZN40_INTERNAL_c4d4a5d2_4_k_cu_a80866b1_185084cuda3std3__45__cpo5beginE,(_ZN40_INTERNAL_c4d4a5d2_4_k_cu_a80866b1_185084cuda3std3__442_GLOBAL__N__c4d4a5d2_4_k_cu_a80866b1_185086ignoreE - _ZN40_INTERNAL_c4d4a5d2_4_k_cu_a80866b1_185084cuda3std3__45__cpo5beginE)
_ZN40_INTERNAL_c4d4a5d2_4_k_cu_a80866b1_185084cuda3std3__45__cpo5beginE:
	.zero		1
	.type		_ZN40_INTERNAL_c4d4a5d2_4_k_cu_a80866b1_185084cuda3std3__442_GLOBAL__N__c4d4a5d2_4_k_cu_a80866b1_185086ignoreE,@object
	.size		_ZN40_INTERNAL_c4d4a5d2_4_k_cu_a80866b1_185084cuda3std3__442_GLOBAL__N__c4d4a5d2_4_k_cu_a80866b1_185086ignoreE,(_ZN40_INTERNAL_c4d4a5d2_4_k_cu_a80866b1_185084cute7productE - _ZN40_INTERNAL_c4d4a5d2_4_k_cu_a80866b1_185084cuda3std3__442_GLOBAL__N__c4d4a5d2_4_k_cu_a80866b1_185086ignoreE)
_ZN40_INTERNAL_c4d4a5d2_4_k_cu_a80866b1_185084cuda3std3__442_GLOBAL__N__c4d4a5d2_4_k_cu_a80866b1_185086ignoreE:
	.zero		1
	.type		_ZN40_INTERNAL_c4d4a5d2_4_k_cu_a80866b1_185084cute7productE,@object
	.size		_ZN40_INTERNAL_c4d4a5d2_4_k_cu_a80866b1_185084cute7productE,(_ZN40_INTERNAL_c4d4a5d2_4_k_cu_a80866b1_185084cuda3std3__45__cpo3endE - _ZN40_INTERNAL_c4d4a5d2_4_k_cu_a80866b1_185084cute7productE)
_ZN40_INTERNAL_c4d4a5d2_4_k_cu_a80866b1_185084cute7productE:
	.zero		1
	.type		_ZN40_INTERNAL_c4d4a5d2_4_k_cu_a80866b1_185084cuda3std3__45__cpo3endE,@object
	.size		_ZN40_INTERNAL_c4d4a5d2_4_k_cu_a80866b1_185084cuda3std3__45__cpo3endE,(_ZN40_INTERNAL_c4d4a5d2_4_k_cu_a80866b1_185084cuda3std3__419piecewise_constructE - _ZN40_INTERNAL_c4d4a5d2_4_k_cu_a80866b1_185084cuda3std3__45__cpo3endE)
_ZN40_INTERNAL_c4d4a5d2_4_k_cu_a80866b1_185084cuda3std3__45__cpo3endE:
	.zero		1
	.type		_ZN40_INTERNAL_c4d4a5d2_4_k_cu_a80866b1_185084cuda3std3__419piecewise_constructE,@object
	.size		_ZN40_INTERNAL_c4d4a5d2_4_k_cu_a80866b1_185084cuda3std3__419piecewise_constructE,(_ZN40_INTERNAL_c4d4a5d2_4_k_cu_a80866b1_185084cuda3std3__45__cpo4cendE - _ZN40_INTERNAL_c4d4a5d2_4_k_cu_a80866b1_185084cuda3std3__419piecewise_constructE)
_ZN40_INTERNAL_c4d4a5d2_4_k_cu_a80866b1_185084cuda3std3__419piecewise_constructE:
	.zero		1
	.type		_ZN40_INTERNAL_c4d4a5d2_4_k_cu_a80866b1_185084cuda3std3__45__cpo4cendE,@object
	.size		_ZN40_INTERNAL_c4d4a5d2_4_k_cu_a80866b1_185084cuda3std3__45__cpo4cendE,(_ZN40_INTERNAL_c4d4a5d2_4_k_cu_a80866b1_185084cuda3std6ranges3__45__cpo4swapE - _ZN40_INTERNAL_c4d4a5d2_4_k_cu_a80866b1_185084cuda3std3__45__cpo4cendE)
_ZN40_INTERNAL_c4d4a5d2_4_k_cu_a80866b1_185084cuda3std3__45__cpo4cendE:
	.zero		1
	.type		_ZN40_INTERNAL_c4d4a5d2_4_k_cu_a80866b1_185084cuda3std6ranges3__45__cpo4swapE,@object
	.size		_ZN40_INTERNAL_c4d4a5d2_4_k_cu_a80866b1_185084cuda3std6ranges3__45__cpo4swapE,(.L_10 - _ZN40_INTERNAL_c4d4a5d2_4_k_cu_a80866b1_185084cuda3std6ranges3__45__cpo4swapE)
_ZN40_INTERNAL_c4d4a5d2_4_k_cu_a80866b1_185084cuda3std6ranges3__45__cpo4swapE:
	.zero		1
.L_10:


//--------------------- .nv.constant0._ZN7cutlass13device_kernelINS_4gemm6kernel13GemmUniversalIN4cute5tupleIJiiiiEEENS1_10collective13CollectiveMmaINS1_35MainloopSm100TmaUmmaWarpSpecializedILi9ELi2ELi4ENS5_IJNS4_1CILi4EEENSA_ILi2EEENSA_ILi1EEEEEEEENS5_IJNSA_ILi256EEENSA_ILi64EEENSA_ILi32EEEEEENS_10tfloat32_tENS5_IJlSD_lEEESK_SL_NS4_8TiledMMAINS4_8MMA_AtomIJNS4_23SM100_MMA_TF32_2x1SM_SSISK_SK_fLi256ELi64ELNS4_4UMMA5MajorE0ELSQ_0ELNSP_7ScaleInE0ELSR_0EEEEEENS4_6LayoutINS5_IJSD_SD_SD_EEENS5_IJNSA_ILi0EEESW_SW_EEEEENS5_IJNS4_10UnderscoreESZ_SZ_EEEEENS4_28SM100_TMA_2SM_LOAD_MULTICASTENS4_14ComposedLayoutINS4_7SwizzleILi3ELi4ELi3EEENS4_18smem_ptr_flag_bitsILi32EEENSU_INS5_IJNSA_ILi8EEESI_EEENS5_IJSI_SD_EEEEEEEvNS4_8identityES12_S1C_vS1D_EENS_8epilogue10collective18CollectiveEpilogueINS1F_23Sm100TmaWarpSpecializedILi4ELi2ELi16ELb1ELb0EEEJNS5_IJNSA_ILi128EEESH_SI_EEENS5_IJNSU_IS1K_SD_EENSU_INSA_ILi16EEESD_EEEEESK_SL_SK_SL_NS1F_6fusion15FusionCallbacksIS1J_NS1Q_17LinearCombinationISK_fSK_fLNS_15FloatRoundStyleE2EEES1L_S1P_JEEENS4_5SM1004TMEM4LOAD26SM100_TMEM_LOAD_32dp32b16xENS4_13SM90_TMA_LOADENS13_INS14_ILi2ELi4ELi3EEES17_NSU_INS5_IJS18_S1N_EEENS5_IJS1N_SD_EEEEEEENS4_39AutoVectorizingCopyWithAssumedAlignmentILi128EEENS4_14SM90_TMA_STOREES25_S27_S27_EEEvvEEEEvNT_6ParamsE --------------------------
	.section	.nv.constant0._ZN7cutlass13device_kernelINS_4gemm6kernel13GemmUniversalIN4cute5tupleIJiiiiEEENS1_10collective13CollectiveMmaINS1_35MainloopSm100TmaUmmaWarpSpecializedILi9ELi2ELi4ENS5_IJNS4_1CILi4EEENSA_ILi2EEENSA_ILi1EEEEEEEENS5_IJNSA_ILi256EEENSA_ILi64EEENSA_ILi32EEEEEENS_10tfloat32_tENS5_IJlSD_lEEESK_SL_NS4_8TiledMMAINS4_8MMA_AtomIJNS4_23SM100_MMA_TF32_2x1SM_SSISK_SK_fLi256ELi64ELNS4_4UMMA5MajorE0ELSQ_0ELNSP_7ScaleInE0ELSR_0EEEEEENS4_6LayoutINS5_IJSD_SD_SD_EEENS5_IJNSA_ILi0EEESW_SW_EEEEENS5_IJNS4_10UnderscoreESZ_SZ_EEEEENS4_28SM100_TMA_2SM_LOAD_MULTICASTENS4_14ComposedLayoutINS4_7SwizzleILi3ELi4ELi3EEENS4_18smem_ptr_flag_bitsILi32EEENSU_INS5_IJNSA_ILi8EEESI_EEENS5_IJSI_SD_EEEEEEEvNS4_8identityES12_S1C_vS1D_EENS_8epilogue10collective18CollectiveEpilogueINS1F_23Sm100TmaWarpSpecializedILi4ELi2ELi16ELb1ELb0EEEJNS5_IJNSA_ILi128EEESH_SI_EEENS5_IJNSU_IS1K_SD_EENSU_INSA_ILi16EEESD_EEEEESK_SL_SK_SL_NS1F_6fusion15FusionCallbacksIS1J_NS1Q_17LinearCombinationISK_fSK_fLNS_15FloatRoundStyleE2EEES1L_S1P_JEEENS4_5SM1004TMEM4LOAD26SM100_TMEM_LOAD_32dp32b16xENS4_13SM90_TMA_LOADENS13_INS14_ILi2ELi4ELi3EEES17_NSU_INS5_IJS18_S1N_EEENS5_IJS1N_SD_EEEEEEENS4_39AutoVectorizingCopyWithAssumedAlignmentILi128EEENS4_14SM90_TMA_STOREES25_S27_S27_EEEvvEEEEvNT_6ParamsE,"a",@progbits
	.sectionflags	@""
	.align	4
.nv.constant0._ZN7cutlass13device_kernelINS_4gemm6kernel13GemmUniversalIN4cute5tupleIJiiiiEEENS1_10collective13CollectiveMmaINS1_35MainloopSm100TmaUmmaWarpSpecializedILi9ELi2ELi4ENS5_IJNS4_1CILi4EEENSA_ILi2EEENSA_ILi1EEEEEEEENS5_IJNSA_ILi256EEENSA_ILi64EEENSA_ILi32EEEEEENS_10tfloat32_tENS5_IJlSD_lEEESK_SL_NS4_8TiledMMAINS4_8MMA_AtomIJNS4_23SM100_MMA_TF32_2x1SM_SSISK_SK_fLi256ELi64ELNS4_4UMMA5MajorE0ELSQ_0ELNSP_7ScaleInE0ELSR_0EEEEEENS4_6LayoutINS5_IJSD_SD_SD_EEENS5_IJNSA_ILi0EEESW_SW_EEEEENS5_IJNS4_10UnderscoreESZ_SZ_EEEEENS4_28SM100_TMA_2SM_LOAD_MULTICASTENS4_14ComposedLayoutINS4_7SwizzleILi3ELi4ELi3EEENS4_18smem_ptr_flag_bitsILi32EEENSU_INS5_IJNSA_ILi8EEESI_EEENS5_IJSI_SD_EEEEEEEvNS4_8identityES12_S1C_vS1D_EENS_8epilogue10collective18CollectiveEpilogueINS1F_23Sm100TmaWarpSpecializedILi4ELi2ELi16ELb1ELb0EEEJNS5_IJNSA_ILi128EEESH_SI_EEENS5_IJNSU_IS1K_SD_EENSU_INSA_ILi16EEESD_EEEEESK_SL_SK_SL_NS1F_6fusion15FusionCallbacksIS1J_NS1Q_17LinearCombinationISK_fSK_fLNS_15FloatRoundStyleE2EEES1L_S1P_JEEENS4_5SM1004TMEM4LOAD26SM100_TMEM_LOAD_32dp32b16xENS4_13SM90_TMA_LOADENS13_INS14_ILi2ELi4ELi3EEES17_NSU_INS5_IJS18_S1N_EEENS5_IJS1N_SD_EEEEEEENS4_39AutoVectorizingCopyWithAssumedAlignmentILi128EEENS4_14SM90_TMA_STOREES25_S27_S27_EEEvvEEEEvNT_6ParamsE:
	.zero		2944


//--------------------- SYMBOLS --------------------------

	.type		.nv.reservedSmem.offset0,@object
	.size		.nv.reservedSmem.offset0,0x4
	.type		.nv.reservedSmem.cap,@object
	.size		.nv.reservedSmem.cap,0x4
	.type		__assertfail,@function
